//
// Generated by NVIDIA NVVM Compiler
//
// Compiler Build ID: CL-36424714
// Cuda compilation tools, release 13.0, V13.0.88
// Based on NVVM 20.0.0
//

.version 9.0
.target sm_100
.address_size 64

	// .globl	_Z14denseMatrixMulPKfS0_Pfi

.visible .entry _Z14denseMatrixMulPKfS0_Pfi(
	.param .u64 .ptr .align 1 _Z14denseMatrixMulPKfS0_Pfi_param_0,
	.param .u64 .ptr .align 1 _Z14denseMatrixMulPKfS0_Pfi_param_1,
	.param .u64 .ptr .align 1 _Z14denseMatrixMulPKfS0_Pfi_param_2,
	.param .u32 _Z14denseMatrixMulPKfS0_Pfi_param_3
)
{
	.reg .pred 	%p<10>;
	.reg .b32 	%r<40>;
	.reg .b32 	%f<55>;
	.reg .b64 	%rd<66>;

	ld.param.u64 	%rd15, [_Z14denseMatrixMulPKfS0_Pfi_param_0];
	ld.param.u64 	%rd16, [_Z14denseMatrixMulPKfS0_Pfi_param_1];
	ld.param.u64 	%rd14, [_Z14denseMatrixMulPKfS0_Pfi_param_2];
	ld.param.u32 	%r16, [_Z14denseMatrixMulPKfS0_Pfi_param_3];
	cvta.to.global.u64 	%rd1, %rd16;
	cvta.to.global.u64 	%rd2, %rd15;
	mov.u32 	%r17, %ntid.x;
	mov.u32 	%r18, %ctaid.x;
	mov.u32 	%r19, %tid.x;
	mad.lo.s32 	%r1, %r17, %r18, %r19;
	setp.lt.s32 	%p1, %r16, 1;
	@%p1 bra 	$L__BB0_12;
	cvta.to.global.u64 	%rd17, %rd14;
	mov.u32 	%r21, %tid.y;
	mov.u32 	%r22, %ctaid.y;
	mov.u32 	%r23, %ntid.y;
	mad.lo.s32 	%r24, %r23, %r22, %r21;
	mul.lo.s32 	%r2, %r16, %r24;
	add.s32 	%r25, %r2, %r1;
	mul.wide.s32 	%rd18, %r25, 4;
	add.s64 	%rd3, %rd17, %rd18;
	ld.global.f32 	%f52, [%rd3];
	and.b32  	%r3, %r16, 7;
	setp.lt.u32 	%p2, %r16, 8;
	mov.b32 	%r38, 0;
	@%p2 bra 	$L__BB0_4;
	and.b32  	%r26, %r16, 2147483640;
	neg.s32 	%r36, %r26;
	mul.wide.u32 	%rd19, %r16, 4;
	add.s64 	%rd4, %rd1, %rd19;
	mul.wide.u32 	%rd20, %r16, 8;
	add.s64 	%rd5, %rd1, %rd20;
	mul.wide.u32 	%rd21, %r16, 12;
	add.s64 	%rd6, %rd1, %rd21;
	mul.wide.u32 	%rd22, %r16, 16;
	add.s64 	%rd7, %rd1, %rd22;
	mul.wide.u32 	%rd23, %r16, 20;
	add.s64 	%rd8, %rd1, %rd23;
	mul.wide.u32 	%rd24, %r16, 24;
	add.s64 	%rd9, %rd1, %rd24;
	mul.wide.u32 	%rd25, %r16, 28;
	add.s64 	%rd10, %rd1, %rd25;
	mul.wide.u32 	%rd26, %r2, 4;
	add.s64 	%rd27, %rd26, %rd2;
	add.s64 	%rd65, %rd27, 16;
	mov.u32 	%r35, %r1;
$L__BB0_3:
	.pragma "nounroll";
	and.b32  	%r38, %r16, 2147483640;
	mul.wide.s32 	%rd28, %r35, 4;
	add.s64 	%rd29, %rd4, %rd28;
	add.s64 	%rd30, %rd5, %rd28;
	add.s64 	%rd31, %rd6, %rd28;
	add.s64 	%rd32, %rd7, %rd28;
	add.s64 	%rd33, %rd8, %rd28;
	add.s64 	%rd34, %rd9, %rd28;
	add.s64 	%rd35, %rd10, %rd28;
	add.s64 	%rd36, %rd1, %rd28;
	ld.global.f32 	%f9, [%rd65+-16];
	ld.global.f32 	%f10, [%rd36];
	fma.rn.f32 	%f11, %f9, %f10, %f52;
	st.global.f32 	[%rd3], %f11;
	ld.global.f32 	%f12, [%rd65+-12];
	ld.global.f32 	%f13, [%rd29];
	fma.rn.f32 	%f14, %f12, %f13, %f11;
	st.global.f32 	[%rd3], %f14;
	ld.global.f32 	%f15, [%rd65+-8];
	ld.global.f32 	%f16, [%rd30];
	fma.rn.f32 	%f17, %f15, %f16, %f14;
	st.global.f32 	[%rd3], %f17;
	ld.global.f32 	%f18, [%rd65+-4];
	ld.global.f32 	%f19, [%rd31];
	fma.rn.f32 	%f20, %f18, %f19, %f17;
	st.global.f32 	[%rd3], %f20;
	ld.global.f32 	%f21, [%rd65];
	ld.global.f32 	%f22, [%rd32];
	fma.rn.f32 	%f23, %f21, %f22, %f20;
	st.global.f32 	[%rd3], %f23;
	ld.global.f32 	%f24, [%rd65+4];
	ld.global.f32 	%f25, [%rd33];
	fma.rn.f32 	%f26, %f24, %f25, %f23;
	st.global.f32 	[%rd3], %f26;
	ld.global.f32 	%f27, [%rd65+8];
	ld.global.f32 	%f28, [%rd34];
	fma.rn.f32 	%f29, %f27, %f28, %f26;
	st.global.f32 	[%rd3], %f29;
	ld.global.f32 	%f30, [%rd65+12];
	ld.global.f32 	%f31, [%rd35];
	fma.rn.f32 	%f52, %f30, %f31, %f29;
	st.global.f32 	[%rd3], %f52;
	add.s32 	%r36, %r36, 8;
	shl.b32 	%r27, %r16, 3;
	add.s32 	%r35, %r35, %r27;
	add.s64 	%rd65, %rd65, 32;
	setp.ne.s32 	%p3, %r36, 0;
	@%p3 bra 	$L__BB0_3;
$L__BB0_4:
	setp.eq.s32 	%p4, %r3, 0;
	@%p4 bra 	$L__BB0_12;
	and.b32  	%r11, %r16, 3;
	setp.lt.u32 	%p5, %r3, 4;
	@%p5 bra 	$L__BB0_7;
	add.s32 	%r28, %r38, %r2;
	mul.wide.u32 	%rd37, %r28, 4;
	add.s64 	%rd38, %rd2, %rd37;
	ld.global.f32 	%f32, [%rd38];
	mad.lo.s32 	%r29, %r38, %r16, %r1;
	mul.wide.s32 	%rd39, %r29, 4;
	add.s64 	%rd40, %rd1, %rd39;
	ld.global.f32 	%f33, [%rd40];
	fma.rn.f32 	%f34, %f32, %f33, %f52;
	st.global.f32 	[%rd3], %f34;
	cvt.u64.u32 	%rd41, %r2;
	cvt.u64.u32 	%rd42, %r38;
	add.s64 	%rd43, %rd42, %rd41;
	shl.b64 	%rd44, %rd43, 2;
	add.s64 	%rd45, %rd2, %rd44;
	ld.global.f32 	%f35, [%rd45+4];
	mul.wide.u32 	%rd46, %r16, 4;
	add.s64 	%rd47, %rd40, %rd46;
	ld.global.f32 	%f36, [%rd47];
	fma.rn.f32 	%f37, %f35, %f36, %f34;
	st.global.f32 	[%rd3], %f37;
	ld.global.f32 	%f38, [%rd45+8];
	add.s64 	%rd48, %rd47, %rd46;
	ld.global.f32 	%f39, [%rd48];
	fma.rn.f32 	%f40, %f38, %f39, %f37;
	st.global.f32 	[%rd3], %f40;
	ld.global.f32 	%f41, [%rd45+12];
	add.s64 	%rd49, %rd48, %rd46;
	ld.global.f32 	%f42, [%rd49];
	fma.rn.f32 	%f52, %f41, %f42, %f40;
	st.global.f32 	[%rd3], %f52;
	add.s32 	%r38, %r38, 4;
$L__BB0_7:
	setp.eq.s32 	%p6, %r11, 0;
	@%p6 bra 	$L__BB0_12;
	setp.eq.s32 	%p7, %r11, 1;
	@%p7 bra 	$L__BB0_10;
	add.s32 	%r30, %r38, %r2;
	mul.wide.u32 	%rd50, %r30, 4;
	add.s64 	%rd51, %rd2, %rd50;
	ld.global.f32 	%f43, [%rd51];
	mad.lo.s32 	%r31, %r38, %r16, %r1;
	mul.wide.s32 	%rd52, %r31, 4;
	add.s64 	%rd53, %rd1, %rd52;
	ld.global.f32 	%f44, [%rd53];
	fma.rn.f32 	%f45, %f43, %f44, %f52;
	st.global.f32 	[%rd3], %f45;
	cvt.u64.u32 	%rd54, %r2;
	cvt.u64.u32 	%rd55, %r38;
	add.s64 	%rd56, %rd55, %rd54;
	shl.b64 	%rd57, %rd56, 2;
	add.s64 	%rd58, %rd2, %rd57;
	ld.global.f32 	%f46, [%rd58+4];
	mul.wide.u32 	%rd59, %r16, 4;
	add.s64 	%rd60, %rd53, %rd59;
	ld.global.f32 	%f47, [%rd60];
	fma.rn.f32 	%f52, %f46, %f47, %f45;
	st.global.f32 	[%rd3], %f52;
	add.s32 	%r38, %r38, 2;
$L__BB0_10:
	and.b32  	%r32, %r16, 1;
	setp.eq.b32 	%p8, %r32, 1;
	not.pred 	%p9, %p8;
	@%p9 bra 	$L__BB0_12;
	add.s32 	%r33, %r38, %r2;
	mul.wide.u32 	%rd61, %r33, 4;
	add.s64 	%rd62, %rd2, %rd61;
	ld.global.f32 	%f48, [%rd62];
	mad.lo.s32 	%r34, %r38, %r16, %r1;
	mul.wide.s32 	%rd63, %r34, 4;
	add.s64 	%rd64, %rd1, %rd63;
	ld.global.f32 	%f49, [%rd64];
	fma.rn.f32 	%f50, %f48, %f49, %f52;
	st.global.f32 	[%rd3], %f50;
$L__BB0_12:
	ret;

}
	// .globl	_Z17sparceMatrixMult1PKiS0_PKfS2_Pfi
.visible .entry _Z17sparceMatrixMult1PKiS0_PKfS2_Pfi(
	.param .u64 .ptr .align 1 _Z17sparceMatrixMult1PKiS0_PKfS2_Pfi_param_0,
	.param .u64 .ptr .align 1 _Z17sparceMatrixMult1PKiS0_PKfS2_Pfi_param_1,
	.param .u64 .ptr .align 1 _Z17sparceMatrixMult1PKiS0_PKfS2_Pfi_param_2,
	.param .u64 .ptr .align 1 _Z17sparceMatrixMult1PKiS0_PKfS2_Pfi_param_3,
	.param .u64 .ptr .align 1 _Z17sparceMatrixMult1PKiS0_PKfS2_Pfi_param_4,
	.param .u32 _Z17sparceMatrixMult1PKiS0_PKfS2_Pfi_param_5
)
{
	.reg .pred 	%p<3>;
	.reg .b32 	%r<19>;
	.reg .b32 	%f<7>;
	.reg .b64 	%rd<20>;

	ld.param.u64 	%rd10, [_Z17sparceMatrixMult1PKiS0_PKfS2_Pfi_param_0];
	ld.param.u64 	%rd6, [_Z17sparceMatrixMult1PKiS0_PKfS2_Pfi_param_1];
	ld.param.u64 	%rd7, [_Z17sparceMatrixMult1PKiS0_PKfS2_Pfi_param_2];
	ld.param.u64 	%rd8, [_Z17sparceMatrixMult1PKiS0_PKfS2_Pfi_param_3];
	ld.param.u64 	%rd9, [_Z17sparceMatrixMult1PKiS0_PKfS2_Pfi_param_4];
	ld.param.u32 	%r6, [_Z17sparceMatrixMult1PKiS0_PKfS2_Pfi_param_5];
	cvta.to.global.u64 	%rd11, %rd10;
	mov.u32 	%r7, %ntid.y;
	mov.u32 	%r8, %ctaid.y;
	mov.u32 	%r9, %tid.y;
	mad.lo.s32 	%r1, %r7, %r8, %r9;
	mov.u32 	%r10, %ntid.x;
	mov.u32 	%r11, %ctaid.x;
	mov.u32 	%r12, %tid.x;
	mad.lo.s32 	%r2, %r10, %r11, %r12;
	mul.wide.u32 	%rd12, %r1, 4;
	add.s64 	%rd1, %rd11, %rd12;
	ld.global.u32 	%r18, [%rd1];
	ld.global.u32 	%r13, [%rd1+4];
	setp.ge.s32 	%p1, %r18, %r13;
	@%p1 bra 	$L__BB1_3;
	cvta.to.global.u64 	%rd13, %rd9;
	mad.lo.s32 	%r14, %r6, %r1, %r2;
	mul.wide.s32 	%rd14, %r14, 4;
	add.s64 	%rd2, %rd13, %rd14;
	ld.global.f32 	%f6, [%rd2];
	cvta.to.global.u64 	%rd3, %rd7;
	cvta.to.global.u64 	%rd4, %rd6;
	cvta.to.global.u64 	%rd5, %rd8;
$L__BB1_2:
	mul.wide.s32 	%rd15, %r18, 4;
	add.s64 	%rd16, %rd3, %rd15;
	ld.global.f32 	%f4, [%rd16];
	add.s64 	%rd17, %rd4, %rd15;
	ld.global.u32 	%r15, [%rd17];
	mad.lo.s32 	%r16, %r15, %r6, %r2;
	mul.wide.s32 	%rd18, %r16, 4;
	add.s64 	%rd19, %rd5, %rd18;
	ld.global.f32 	%f5, [%rd19];
	fma.rn.f32 	%f6, %f4, %f5, %f6;
	st.global.f32 	[%rd2], %f6;
	add.s32 	%r18, %r18, 1;
	ld.global.u32 	%r17, [%rd1+4];
	setp.lt.s32 	%p2, %r18, %r17;
	@%p2 bra 	$L__BB1_2;
$L__BB1_3:
	ret;

}
	// .globl	_Z17sparceMatrixMult2PKiS0_PKfS2_Pfi
.visible .entry _Z17sparceMatrixMult2PKiS0_PKfS2_Pfi(
	.param .u64 .ptr .align 1 _Z17sparceMatrixMult2PKiS0_PKfS2_Pfi_param_0,
	.param .u64 .ptr .align 1 _Z17sparceMatrixMult2PKiS0_PKfS2_Pfi_param_1,
	.param .u64 .ptr .align 1 _Z17sparceMatrixMult2PKiS0_PKfS2_Pfi_param_2,
	.param .u64 .ptr .align 1 _Z17sparceMatrixMult2PKiS0_PKfS2_Pfi_param_3,
	.param .u64 .ptr .align 1 _Z17sparceMatrixMult2PKiS0_PKfS2_Pfi_param_4,
	.param .u32 _Z17sparceMatrixMult2PKiS0_PKfS2_Pfi_param_5
)
{
	.reg .pred 	%p<7>;
	.reg .b32 	%r<22>;
	.reg .b32 	%f<5>;
	.reg .b64 	%rd<20>;

	ld.param.u64 	%rd8, [_Z17sparceMatrixMult2PKiS0_PKfS2_Pfi_param_0];
	ld.param.u64 	%rd9, [_Z17sparceMatrixMult2PKiS0_PKfS2_Pfi_param_1];
	ld.param.u64 	%rd10, [_Z17sparceMatrixMult2PKiS0_PKfS2_Pfi_param_2];
	ld.param.u64 	%rd11, [_Z17sparceMatrixMult2PKiS0_PKfS2_Pfi_param_3];
	ld.param.u64 	%rd12, [_Z17sparceMatrixMult2PKiS0_PKfS2_Pfi_param_4];
	ld.param.u32 	%r8, [_Z17sparceMatrixMult2PKiS0_PKfS2_Pfi_param_5];
	mov.u32 	%r9, %ntid.x;
	mov.u32 	%r10, %ctaid.x;
	mov.u32 	%r11, %tid.x;
	mad.lo.s32 	%r1, %r9, %r10, %r11;
	setp.ge.s32 	%p1, %r1, %r8;
	setp.lt.s32 	%p2, %r8, 1;
	or.pred  	%p3, %p1, %p2;
	@%p3 bra 	$L__BB2_6;
	cvta.to.global.u64 	%rd1, %rd8;
	cvta.to.global.u64 	%rd2, %rd10;
	cvta.to.global.u64 	%rd3, %rd9;
	cvta.to.global.u64 	%rd4, %rd11;
	cvta.to.global.u64 	%rd5, %rd12;
	mov.b32 	%r19, 0;
	mov.u32 	%r21, %r19;
	bra.uni 	$L__BB2_3;
$L__BB2_2:
	setp.eq.s32 	%p6, %r19, %r8;
	@%p6 bra 	$L__BB2_6;
$L__BB2_3:
	mov.u32 	%r3, %r19;
	add.s32 	%r19, %r3, 1;
	mul.wide.u32 	%rd13, %r3, 4;
	add.s64 	%rd6, %rd1, %rd13;
	ld.global.u32 	%r13, [%rd6+4];
	setp.ge.s32 	%p4, %r21, %r13;
	@%p4 bra 	$L__BB2_2;
	mad.lo.s32 	%r14, %r3, %r8, %r1;
	mul.wide.s32 	%rd14, %r14, 4;
	add.s64 	%rd7, %rd5, %rd14;
$L__BB2_5:
	mul.wide.s32 	%rd15, %r21, 4;
	add.s64 	%rd16, %rd2, %rd15;
	ld.global.f32 	%f1, [%rd16];
	add.s64 	%rd17, %rd3, %rd15;
	ld.global.u32 	%r15, [%rd17];
	mad.lo.s32 	%r16, %r15, %r8, %r1;
	mul.wide.s32 	%rd18, %r16, 4;
	add.s64 	%rd19, %rd4, %rd18;
	ld.global.f32 	%f2, [%rd19];
	mul.f32 	%f3, %f1, %f2;
	atom.global.add.f32 	%f4, [%rd7], %f3;
	add.s32 	%r21, %r21, 1;
	ld.global.u32 	%r17, [%rd6+4];
	setp.lt.s32 	%p5, %r21, %r17;
	@%p5 bra 	$L__BB2_5;
	bra.uni 	$L__BB2_2;
$L__BB2_6:
	ret;

}
	// .globl	_Z17sparceMatrixMult3PKiS0_PKfS2_Pfi
.visible .entry _Z17sparceMatrixMult3PKiS0_PKfS2_Pfi(
	.param .u64 .ptr .align 1 _Z17sparceMatrixMult3PKiS0_PKfS2_Pfi_param_0,
	.param .u64 .ptr .align 1 _Z17sparceMatrixMult3PKiS0_PKfS2_Pfi_param_1,
	.param .u64 .ptr .align 1 _Z17sparceMatrixMult3PKiS0_PKfS2_Pfi_param_2,
	.param .u64 .ptr .align 1 _Z17sparceMatrixMult3PKiS0_PKfS2_Pfi_param_3,
	.param .u64 .ptr .align 1 _Z17sparceMatrixMult3PKiS0_PKfS2_Pfi_param_4,
	.param .u32 _Z17sparceMatrixMult3PKiS0_PKfS2_Pfi_param_5
)
{
	.reg .pred 	%p<13>;
	.reg .b32 	%r<67>;
	.reg .b32 	%f<61>;
	.reg .b64 	%rd<97>;

	ld.param.u64 	%rd13, [_Z17sparceMatrixMult3PKiS0_PKfS2_Pfi_param_0];
	ld.param.u64 	%rd11, [_Z17sparceMatrixMult3PKiS0_PKfS2_Pfi_param_1];
	ld.param.u64 	%rd12, [_Z17sparceMatrixMult3PKiS0_PKfS2_Pfi_param_2];
	ld.param.u64 	%rd14, [_Z17sparceMatrixMult3PKiS0_PKfS2_Pfi_param_3];
	ld.param.u64 	%rd15, [_Z17sparceMatrixMult3PKiS0_PKfS2_Pfi_param_4];
	ld.param.u32 	%r18, [_Z17sparceMatrixMult3PKiS0_PKfS2_Pfi_param_5];
	cvta.to.global.u64 	%rd1, %rd15;
	cvta.to.global.u64 	%rd2, %rd14;
	cvta.to.global.u64 	%rd3, %rd13;
	mov.u32 	%r19, %ntid.x;
	mov.u32 	%r20, %ctaid.x;
	mov.u32 	%r21, %tid.x;
	mad.lo.s32 	%r1, %r19, %r20, %r21;
	mul.wide.s32 	%rd16, %r18, 4;
	add.s64 	%rd17, %rd3, %rd16;
	ld.global.u32 	%r22, [%rd17];
	setp.ge.s32 	%p1, %r1, %r22;
	@%p1 bra 	$L__BB3_16;
	max.s32 	%r2, %r18, 0;
	mov.b32 	%r61, 0;
$L__BB3_2:
	mov.u32 	%r3, %r61;
	setp.eq.s32 	%p2, %r3, %r2;
	mov.u32 	%r62, %r2;
	@%p2 bra 	$L__BB3_4;
	add.s32 	%r61, %r3, 1;
	mul.wide.u32 	%rd18, %r3, 4;
	add.s64 	%rd19, %rd3, %rd18;
	ld.global.u32 	%r24, [%rd19+4];
	setp.ge.s32 	%p3, %r1, %r24;
	mov.u32 	%r62, %r3;
	@%p3 bra 	$L__BB3_2;
$L__BB3_4:
	setp.lt.s32 	%p4, %r18, 1;
	@%p4 bra 	$L__BB3_16;
	mul.lo.s32 	%r6, %r62, %r18;
	cvta.to.global.u64 	%rd20, %rd12;
	mul.wide.s32 	%rd21, %r1, 4;
	add.s64 	%rd4, %rd20, %rd21;
	cvta.to.global.u64 	%rd22, %rd11;
	add.s64 	%rd5, %rd22, %rd21;
	and.b32  	%r7, %r18, 7;
	setp.lt.u32 	%p5, %r18, 8;
	mov.b32 	%r65, 0;
	@%p5 bra 	$L__BB3_8;
	and.b32  	%r65, %r18, 2147483640;
	neg.s32 	%r63, %r65;
	mul.wide.u32 	%rd24, %r6, 4;
	add.s64 	%rd25, %rd24, %rd1;
	add.s64 	%rd95, %rd25, 16;
	mov.b64 	%rd96, 0;
$L__BB3_7:
	.pragma "nounroll";
	cvt.u32.u64 	%r26, %rd96;
	ld.global.f32 	%f1, [%rd4];
	ld.global.u32 	%r27, [%rd5];
	mad.lo.s32 	%r28, %r27, %r18, %r26;
	mul.wide.s32 	%rd26, %r28, 4;
	add.s64 	%rd27, %rd2, 28;
	add.s64 	%rd28, %rd27, %rd26;
	ld.global.f32 	%f2, [%rd28+-28];
	mul.f32 	%f3, %f1, %f2;
	atom.global.add.f32 	%f4, [%rd95+-16], %f3;
	ld.global.f32 	%f5, [%rd4];
	ld.global.u32 	%r29, [%rd5];
	mul.lo.s32 	%r30, %r29, %r18;
	cvt.s64.s32 	%rd29, %r30;
	add.s64 	%rd30, %rd96, %rd29;
	shl.b64 	%rd31, %rd30, 2;
	add.s64 	%rd32, %rd27, %rd31;
	ld.global.f32 	%f6, [%rd32+-24];
	mul.f32 	%f7, %f5, %f6;
	atom.global.add.f32 	%f8, [%rd95+-12], %f7;
	ld.global.f32 	%f9, [%rd4];
	ld.global.u32 	%r31, [%rd5];
	mul.lo.s32 	%r32, %r31, %r18;
	cvt.s64.s32 	%rd33, %r32;
	add.s64 	%rd34, %rd96, %rd33;
	shl.b64 	%rd35, %rd34, 2;
	add.s64 	%rd36, %rd27, %rd35;
	ld.global.f32 	%f10, [%rd36+-20];
	mul.f32 	%f11, %f9, %f10;
	atom.global.add.f32 	%f12, [%rd95+-8], %f11;
	ld.global.f32 	%f13, [%rd4];
	ld.global.u32 	%r33, [%rd5];
	mul.lo.s32 	%r34, %r33, %r18;
	cvt.s64.s32 	%rd37, %r34;
	add.s64 	%rd38, %rd96, %rd37;
	shl.b64 	%rd39, %rd38, 2;
	add.s64 	%rd40, %rd27, %rd39;
	ld.global.f32 	%f14, [%rd40+-16];
	mul.f32 	%f15, %f13, %f14;
	atom.global.add.f32 	%f16, [%rd95+-4], %f15;
	ld.global.f32 	%f17, [%rd4];
	ld.global.u32 	%r35, [%rd5];
	mul.lo.s32 	%r36, %r35, %r18;
	cvt.s64.s32 	%rd41, %r36;
	add.s64 	%rd42, %rd96, %rd41;
	shl.b64 	%rd43, %rd42, 2;
	add.s64 	%rd44, %rd27, %rd43;
	ld.global.f32 	%f18, [%rd44+-12];
	mul.f32 	%f19, %f17, %f18;
	atom.global.add.f32 	%f20, [%rd95], %f19;
	ld.global.f32 	%f21, [%rd4];
	ld.global.u32 	%r37, [%rd5];
	mul.lo.s32 	%r38, %r37, %r18;
	cvt.s64.s32 	%rd45, %r38;
	add.s64 	%rd46, %rd96, %rd45;
	shl.b64 	%rd47, %rd46, 2;
	add.s64 	%rd48, %rd27, %rd47;
	ld.global.f32 	%f22, [%rd48+-8];
	mul.f32 	%f23, %f21, %f22;
	atom.global.add.f32 	%f24, [%rd95+4], %f23;
	ld.global.f32 	%f25, [%rd4];
	ld.global.u32 	%r39, [%rd5];
	mul.lo.s32 	%r40, %r39, %r18;
	cvt.s64.s32 	%rd49, %r40;
	add.s64 	%rd50, %rd96, %rd49;
	shl.b64 	%rd51, %rd50, 2;
	add.s64 	%rd52, %rd27, %rd51;
	ld.global.f32 	%f26, [%rd52+-4];
	mul.f32 	%f27, %f25, %f26;
	atom.global.add.f32 	%f28, [%rd95+8], %f27;
	ld.global.f32 	%f29, [%rd4];
	ld.global.u32 	%r41, [%rd5];
	mul.lo.s32 	%r42, %r41, %r18;
	cvt.s64.s32 	%rd53, %r42;
	add.s64 	%rd54, %rd96, %rd53;
	shl.b64 	%rd55, %rd54, 2;
	add.s64 	%rd56, %rd27, %rd55;
	ld.global.f32 	%f30, [%rd56];
	mul.f32 	%f31, %f29, %f30;
	atom.global.add.f32 	%f32, [%rd95+12], %f31;
	add.s64 	%rd96, %rd96, 8;
	add.s32 	%r63, %r63, 8;
	add.s64 	%rd95, %rd95, 32;
	setp.ne.s32 	%p6, %r63, 0;
	@%p6 bra 	$L__BB3_7;
$L__BB3_8:
	setp.eq.s32 	%p7, %r7, 0;
	@%p7 bra 	$L__BB3_16;
	and.b32  	%r13, %r18, 3;
	setp.lt.u32 	%p8, %r7, 4;
	@%p8 bra 	$L__BB3_11;
	add.s32 	%r43, %r65, %r6;
	mul.wide.u32 	%rd57, %r43, 4;
	add.s64 	%rd58, %rd1, %rd57;
	ld.global.f32 	%f33, [%rd4];
	ld.global.u32 	%r44, [%rd5];
	mad.lo.s32 	%r45, %r44, %r18, %r65;
	mul.wide.s32 	%rd59, %r45, 4;
	add.s64 	%rd60, %rd2, %rd59;
	ld.global.f32 	%f34, [%rd60];
	mul.f32 	%f35, %f33, %f34;
	atom.global.add.f32 	%f36, [%rd58], %f35;
	cvt.u64.u32 	%rd61, %r6;
	cvt.u64.u32 	%rd62, %r65;
	add.s64 	%rd63, %rd62, %rd61;
	shl.b64 	%rd64, %rd63, 2;
	add.s64 	%rd65, %rd1, %rd64;
	ld.global.f32 	%f37, [%rd4];
	ld.global.u32 	%r46, [%rd5];
	mul.lo.s32 	%r47, %r46, %r18;
	cvt.s64.s32 	%rd66, %r47;
	add.s64 	%rd67, %rd66, %rd62;
	shl.b64 	%rd68, %rd67, 2;
	add.s64 	%rd69, %rd2, %rd68;
	ld.global.f32 	%f38, [%rd69+4];
	mul.f32 	%f39, %f37, %f38;
	atom.global.add.f32 	%f40, [%rd65+4], %f39;
	ld.global.f32 	%f41, [%rd4];
	ld.global.u32 	%r48, [%rd5];
	mul.lo.s32 	%r49, %r48, %r18;
	cvt.s64.s32 	%rd70, %r49;
	add.s64 	%rd71, %rd70, %rd62;
	shl.b64 	%rd72, %rd71, 2;
	add.s64 	%rd73, %rd2, %rd72;
	ld.global.f32 	%f42, [%rd73+8];
	mul.f32 	%f43, %f41, %f42;
	atom.global.add.f32 	%f44, [%rd65+8], %f43;
	ld.global.f32 	%f45, [%rd4];
	ld.global.u32 	%r50, [%rd5];
	mul.lo.s32 	%r51, %r50, %r18;
	cvt.s64.s32 	%rd74, %r51;
	add.s64 	%rd75, %rd74, %rd62;
	shl.b64 	%rd76, %rd75, 2;
	add.s64 	%rd77, %rd2, %rd76;
	ld.global.f32 	%f46, [%rd77+12];
	mul.f32 	%f47, %f45, %f46;
	atom.global.add.f32 	%f48, [%rd65+12], %f47;
	add.s32 	%r65, %r65, 4;
$L__BB3_11:
	setp.eq.s32 	%p9, %r13, 0;
	@%p9 bra 	$L__BB3_16;
	setp.eq.s32 	%p10, %r13, 1;
	@%p10 bra 	$L__BB3_14;
	add.s32 	%r52, %r65, %r6;
	mul.wide.u32 	%rd78, %r52, 4;
	add.s64 	%rd79, %rd1, %rd78;
	ld.global.f32 	%f49, [%rd4];
	ld.global.u32 	%r53, [%rd5];
	mad.lo.s32 	%r54, %r53, %r18, %r65;
	mul.wide.s32 	%rd80, %r54, 4;
	add.s64 	%rd81, %rd2, %rd80;
	ld.global.f32 	%f50, [%rd81];
	mul.f32 	%f51, %f49, %f50;
	atom.global.add.f32 	%f52, [%rd79], %f51;
	cvt.u64.u32 	%rd82, %r6;
	cvt.u64.u32 	%rd83, %r65;
	add.s64 	%rd84, %rd83, %rd82;
	shl.b64 	%rd85, %rd84, 2;
	add.s64 	%rd86, %rd1, %rd85;
	ld.global.f32 	%f53, [%rd4];
	ld.global.u32 	%r55, [%rd5];
	mul.lo.s32 	%r56, %r55, %r18;
	cvt.s64.s32 	%rd87, %r56;
	add.s64 	%rd88, %rd87, %rd83;
	shl.b64 	%rd89, %rd88, 2;
	add.s64 	%rd90, %rd2, %rd89;
	ld.global.f32 	%f54, [%rd90+4];
	mul.f32 	%f55, %f53, %f54;
	atom.global.add.f32 	%f56, [%rd86+4], %f55;
	add.s32 	%r65, %r65, 2;
$L__BB3_14:
	and.b32  	%r57, %r18, 1;
	setp.eq.b32 	%p11, %r57, 1;
	not.pred 	%p12, %p11;
	@%p12 bra 	$L__BB3_16;
	add.s32 	%r58, %r65, %r6;
	mul.wide.u32 	%rd91, %r58, 4;
	add.s64 	%rd92, %rd1, %rd91;
	ld.global.f32 	%f57, [%rd4];
	ld.global.u32 	%r59, [%rd5];
	mad.lo.s32 	%r60, %r59, %r18, %r65;
	mul.wide.s32 	%rd93, %r60, 4;
	add.s64 	%rd94, %rd2, %rd93;
	ld.global.f32 	%f58, [%rd94];
	mul.f32 	%f59, %f57, %f58;
	atom.global.add.f32 	%f60, [%rd92], %f59;
$L__BB3_16:
	ret;

}


// ===== COMPILED SASS (sm_100) =====

	.target	sm_100

	.elftype	@"ET_EXEC"


//--------------------- .note.nv.tkinfo           --------------------------
	.section	.note.nv.tkinfo,"",@"SHT_NOTE"
	.sectionflags	@"SHF_NOTE_NV_TKINFO"
	.tkinfo
        /*0018*/ 	.word	0x00000002
        /*0030*/ 	.string	""
        /*0030*/ 	.string	"ptxas"
        /*0030*/ 	.string	"Cuda compilation tools, release 13.0, V13.0.88"
        /*0030*/ 	.string	"Build cuda_13.0.r13.0/compiler.36424714_0"
        /*0030*/ 	.string	"-arch sm_100 -m 64 "



//--------------------- .note.nv.cuinfo           --------------------------
	.section	.note.nv.cuinfo,"",@"SHT_NOTE"
	.sectionflags	@"SHF_NOTE_NV_CUINFO"
        /*0018*/ 	.short	0x0002
        /*001a*/ 	.short	0x0064
        /*001c*/ 	.short	0x0082
	.zero		2


//--------------------- .nv.info                  --------------------------
	.section	.nv.info,"",@"SHT_CUDA_INFO"
	.align	4


	//----- nvinfo : EIATTR_REGCOUNT
	.align		4
        /*0000*/ 	.byte	0x04, 0x2f
        /*0002*/ 	.short	(.L_1 - .L_0)
	.align		4
.L_0:
        /*0004*/ 	.word	index@(_Z14denseMatrixMulPKfS0_Pfi)
        /*0008*/ 	.word	0x00000018


	//----- nvinfo : EIATTR_FRAME_SIZE
	.align		4
.L_1:
        /*000c*/ 	.byte	0x04, 0x11
        /*000e*/ 	.short	(.L_3 - .L_2)
	.align		4
.L_2:
        /*0010*/ 	.word	index@(_Z14denseMatrixMulPKfS0_Pfi)
        /*0014*/ 	.word	0x00000000


	//----- nvinfo : EIATTR_REGCOUNT
	.align		4
.L_3:
        /*0018*/ 	.byte	0x04, 0x2f
        /*001a*/ 	.short	(.L_5 - .L_4)
	.align		4
.L_4:
        /*001c*/ 	.word	index@(_Z17sparceMatrixMult1PKiS0_PKfS2_Pfi)
        /*0020*/ 	.word	0x00000014


	//----- nvinfo : EIATTR_FRAME_SIZE
	.align		4
.L_5:
        /*0024*/ 	.byte	0x04, 0x11
        /*0026*/ 	.short	(.L_7 - .L_6)
	.align		4
.L_6:
        /*0028*/ 	.word	index@(_Z17sparceMatrixMult1PKiS0_PKfS2_Pfi)
        /*002c*/ 	.word	0x00000000


	//----- nvinfo : EIATTR_REGCOUNT
	.align		4
.L_7:
        /*0030*/ 	.byte	0x04, 0x2f
        /*0032*/ 	.short	(.L_9 - .L_8)
	.align		4
.L_8:
        /*0034*/ 	.word	index@(_Z17sparceMatrixMult2PKiS0_PKfS2_Pfi)
        /*0038*/ 	.word	0x00000012


	//----- nvinfo : EIATTR_FRAME_SIZE
	.align		4
.L_9:
        /*003c*/ 	.byte	0x04, 0x11
        /*003e*/ 	.short	(.L_11 - .L_10)
	.align		4
.L_10:
        /*0040*/ 	.word	index@(_Z17sparceMatrixMult2PKiS0_PKfS2_Pfi)
        /*0044*/ 	.word	0x00000000


	//----- nvinfo : EIATTR_REGCOUNT
	.align		4
.L_11:
        /*0048*/ 	.byte	0x04, 0x2f
        /*004a*/ 	.short	(.L_13 - .L_12)
	.align		4
.L_12:
        /*004c*/ 	.word	index@(_Z17sparceMatrixMult3PKiS0_PKfS2_Pfi)
        /*0050*/ 	.word	0x00000016


	//----- nvinfo : EIATTR_FRAME_SIZE
	.align		4
.L_13:
        /*0054*/ 	.byte	0x04, 0x11
        /*0056*/ 	.short	(.L_15 - .L_14)
	.align		4
.L_14:
        /*0058*/ 	.word	index@(_Z17sparceMatrixMult3PKiS0_PKfS2_Pfi)
        /*005c*/ 	.word	0x00000000


	//----- nvinfo : EIATTR_MIN_STACK_SIZE
	.align		4
.L_15:
        /*0060*/ 	.byte	0x04, 0x12
        /*0062*/ 	.short	(.L_17 - .L_16)
	.align		4
.L_16:
        /*0064*/ 	.word	index@(_Z17sparceMatrixMult3PKiS0_PKfS2_Pfi)
        /*0068*/ 	.word	0x00000000


	//----- nvinfo : EIATTR_MIN_STACK_SIZE
	.align		4
.L_17:
        /*006c*/ 	.byte	0x04, 0x12
        /*006e*/ 	.short	(.L_19 - .L_18)
	.align		4
.L_18:
        /*0070*/ 	.word	index@(_Z17sparceMatrixMult2PKiS0_PKfS2_Pfi)
        /*0074*/ 	.word	0x00000000


	//----- nvinfo : EIATTR_MIN_STACK_SIZE
	.align		4
.L_19:
        /*0078*/ 	.byte	0x04, 0x12
        /*007a*/ 	.short	(.L_21 - .L_20)
	.align		4
.L_20:
        /*007c*/ 	.word	index@(_Z17sparceMatrixMult1PKiS0_PKfS2_Pfi)
        /*0080*/ 	.word	0x00000000


	//----- nvinfo : EIATTR_MIN_STACK_SIZE
	.align		4
.L_21:
        /*0084*/ 	.byte	0x04, 0x12
        /*0086*/ 	.short	(.L_23 - .L_22)
	.align		4
.L_22:
        /*0088*/ 	.word	index@(_Z14denseMatrixMulPKfS0_Pfi)
        /*008c*/ 	.word	0x00000000
.L_23:


//--------------------- .nv.compat                --------------------------
	.section	.nv.compat,"",@"SHT_CUDA_COMPAT_INFO"
	.align	4
        /*0000*/ 	.byte	0x02, 0x09, 0x00, 0x00, 0x02, 0x02, 0x01, 0x00, 0x02, 0x05, 0x05, 0x00, 0x03, 0x07, 0x01, 0x01
        /*0010*/ 	.byte	0x02, 0x03, 0x00, 0x00, 0x02, 0x06, 0x01, 0x00, 0x04, 0x0b, 0x08, 0x00, 0x09, 0x00, 0x00, 0x00
        /*0020*/ 	.byte	0x00, 0x00, 0x00, 0x00


//--------------------- .nv.info._Z17sparceMatrixMult3PKiS0_PKfS2_Pfi --------------------------
	.section	.nv.info._Z17sparceMatrixMult3PKiS0_PKfS2_Pfi,"",@"SHT_CUDA_INFO"
	.sectionflags	@""
	.align	4


	//----- nvinfo : EIATTR_CUDA_API_VERSION
	.align		4
        /*0000*/ 	.byte	0x04, 0x37
        /*0002*/ 	.short	(.L_25 - .L_24)
.L_24:
        /*0004*/ 	.word	0x00000082


	//----- nvinfo : EIATTR_KPARAM_INFO
	.align		4
.L_25:
        /*0008*/ 	.byte	0x04, 0x17
        /*000a*/ 	.short	(.L_27 - .L_26)
.L_26:
        /*000c*/ 	.word	0x00000000
        /*0010*/ 	.short	0x0005
        /*0012*/ 	.short	0x0028
        /*0014*/ 	.byte	0x00, 0xf0, 0x11, 0x00


	//----- nvinfo : EIATTR_KPARAM_INFO
	.align		4
.L_27:
        /*0018*/ 	.byte	0x04, 0x17
        /*001a*/ 	.short	(.L_29 - .L_28)
.L_28:
        /*001c*/ 	.word	0x00000000
        /*0020*/ 	.short	0x0004
        /*0022*/ 	.short	0x0020
        /*0024*/ 	.byte	0x00, 0xf5, 0x21, 0x00


	//----- nvinfo : EIATTR_KPARAM_INFO
	.align		4
.L_29:
        /*0028*/ 	.byte	0x04, 0x17
        /*002a*/ 	.short	(.L_31 - .L_30)
.L_30:
        /*002c*/ 	.word	0x00000000
        /*0030*/ 	.short	0x0003
        /*0032*/ 	.short	0x0018
        /*0034*/ 	.byte	0x00, 0xf5, 0x21, 0x00


	//----- nvinfo : EIATTR_KPARAM_INFO
	.align		4
.L_31:
        /*0038*/ 	.byte	0x04, 0x17
        /*003a*/ 	.short	(.L_33 - .L_32)
.L_32:
        /*003c*/ 	.word	0x00000000
        /*0040*/ 	.short	0x0002
        /*0042*/ 	.short	0x0010
        /*0044*/ 	.byte	0x00, 0xf5, 0x21, 0x00


	//----- nvinfo : EIATTR_KPARAM_INFO
	.align		4
.L_33:
        /*0048*/ 	.byte	0x04, 0x17
        /*004a*/ 	.short	(.L_35 - .L_34)
.L_34:
        /*004c*/ 	.word	0x00000000
        /*0050*/ 	.short	0x0001
        /*0052*/ 	.short	0x0008
        /*0054*/ 	.byte	0x00, 0xf5, 0x21, 0x00


	//----- nvinfo : EIATTR_KPARAM_INFO
	.align		4
.L_35:
        /*0058*/ 	.byte	0x04, 0x17
        /*005a*/ 	.short	(.L_37 - .L_36)
.L_36:
        /*005c*/ 	.word	0x00000000
        /*0060*/ 	.short	0x0000
        /*0062*/ 	.short	0x0000
        /*0064*/ 	.byte	0x00, 0xf5, 0x21, 0x00


	//----- nvinfo : EIATTR_SPARSE_MMA_MASK
	.align		4
.L_37:
        /*0068*/ 	.byte	0x03, 0x50
        /*006a*/ 	.short	0x0000


	//----- nvinfo : EIATTR_MAXREG_COUNT
	.align		4
        /*006c*/ 	.byte	0x03, 0x1b
        /*006e*/ 	.short	0x00ff


	//----- nvinfo : EIATTR_MERCURY_ISA_VERSION
	.align		4
        /*0070*/ 	.byte	0x03, 0x5f
        /*0072*/ 	.short	0x0101


	//----- nvinfo : EIATTR_VRC_CTA_INIT_COUNT
	.align		4
        /*0074*/ 	.byte	0x02, 0x4a
	.zero		1
	.zero		1


	//----- nvinfo : EIATTR_EXIT_INSTR_OFFSETS
	.align		4
        /*0078*/ 	.byte	0x04, 0x1c
        /*007a*/ 	.short	(.L_39 - .L_38)


	//   ....[0]....
.L_38:
        /*007c*/ 	.word	0x000000b0


	//   ....[1]....
        /*0080*/ 	.word	0x000001c0


	//   ....[2]....
        /*0084*/ 	.word	0x000008a0


	//   ....[3]....
        /*0088*/ 	.word	0x00000bf0


	//   ....[4]....
        /*008c*/ 	.word	0x00000e00


	//   ....[5]....
        /*0090*/ 	.word	0x00000ec0


	//----- nvinfo : EIATTR_CRS_STACK_SIZE
	.align		4
.L_39:
        /*0094*/ 	.byte	0x04, 0x1e
        /*0096*/ 	.short	(.L_41 - .L_40)
.L_40:
        /*0098*/ 	.word	0x00000000


	//----- nvinfo : EIATTR_CBANK_PARAM_SIZE
	.align		4
.L_41:
        /*009c*/ 	.byte	0x03, 0x19
        /*009e*/ 	.short	0x002c


	//----- nvinfo : EIATTR_PARAM_CBANK
	.align		4
        /*00a0*/ 	.byte	0x04, 0x0a
        /*00a2*/ 	.short	(.L_43 - .L_42)
	.align		4
.L_42:
        /*00a4*/ 	.word	index@(.nv.constant0._Z17sparceMatrixMult3PKiS0_PKfS2_Pfi)
        /*00a8*/ 	.short	0x0380
        /*00aa*/ 	.short	0x002c


	//----- nvinfo : EIATTR_SW_WAR
	.align		4
.L_43:
        /*00ac*/ 	.byte	0x04, 0x36
        /*00ae*/ 	.short	(.L_45 - .L_44)
.L_44:
        /*00b0*/ 	.word	0x00000008
.L_45:


//--------------------- .nv.info._Z17sparceMatrixMult2PKiS0_PKfS2_Pfi --------------------------
	.section	.nv.info._Z17sparceMatrixMult2PKiS0_PKfS2_Pfi,"",@"SHT_CUDA_INFO"
	.sectionflags	@""
	.align	4


	//----- nvinfo : EIATTR_CUDA_API_VERSION
	.align		4
        /*0000*/ 	.byte	0x04, 0x37
        /*0002*/ 	.short	(.L_47 - .L_46)
.L_46:
        /*0004*/ 	.word	0x00000082


	//----- nvinfo : EIATTR_KPARAM_INFO
	.align		4
.L_47:
        /*0008*/ 	.byte	0x04, 0x17
        /*000a*/ 	.short	(.L_49 - .L_48)
.L_48:
        /*000c*/ 	.word	0x00000000
        /*0010*/ 	.short	0x0005
        /*0012*/ 	.short	0x0028
        /*0014*/ 	.byte	0x00, 0xf0, 0x11, 0x00


	//----- nvinfo : EIATTR_KPARAM_INFO
	.align		4
.L_49:
        /*0018*/ 	.byte	0x04, 0x17
        /*001a*/ 	.short	(.L_51 - .L_50)
.L_50:
        /*001c*/ 	.word	0x00000000
        /*0020*/ 	.short	0x0004
        /*0022*/ 	.short	0x0020
        /*0024*/ 	.byte	0x00, 0xf5, 0x21, 0x00


	//----- nvinfo : EIATTR_KPARAM_INFO
	.align		4
.L_51:
        /*0028*/ 	.byte	0x04, 0x17
        /*002a*/ 	.short	(.L_53 - .L_52)
.L_52:
        /*002c*/ 	.word	0x00000000
        /*0030*/ 	.short	0x0003
        /*0032*/ 	.short	0x0018
        /*0034*/ 	.byte	0x00, 0xf5, 0x21, 0x00


	//----- nvinfo : EIATTR_KPARAM_INFO
	.align		4
.L_53:
        /*0038*/ 	.byte	0x04, 0x17
        /*003a*/ 	.short	(.L_55 - .L_54)
.L_54:
        /*003c*/ 	.word	0x00000000
        /*0040*/ 	.short	0x0002
        /*0042*/ 	.short	0x0010
        /*0044*/ 	.byte	0x00, 0xf5, 0x21, 0x00


	//----- nvinfo : EIATTR_KPARAM_INFO
	.align		4
.L_55:
        /*0048*/ 	.byte	0x04, 0x17
        /*004a*/ 	.short	(.L_57 - .L_56)
.L_56:
        /*004c*/ 	.word	0x00000000
        /*0050*/ 	.short	0x0001
        /*0052*/ 	.short	0x0008
        /*0054*/ 	.byte	0x00, 0xf5, 0x21, 0x00


	//----- nvinfo : EIATTR_KPARAM_INFO
	.align		4
.L_57:
        /*0058*/ 	.byte	0x04, 0x17
        /*005a*/ 	.short	(.L_59 - .L_58)
.L_58:
        /*005c*/ 	.word	0x00000000
        /*0060*/ 	.short	0x0000
        /*0062*/ 	.short	0x0000
        /*0064*/ 	.byte	0x00, 0xf5, 0x21, 0x00


	//----- nvinfo : EIATTR_SPARSE_MMA_MASK
	.align		4
.L_59:
        /*0068*/ 	.byte	0x03, 0x50
        /*006a*/ 	.short	0x0000


	//----- nvinfo : EIATTR_MAXREG_COUNT
	.align		4
        /*006c*/ 	.byte	0x03, 0x1b
        /*006e*/ 	.short	0x00ff


	//----- nvinfo : EIATTR_MERCURY_ISA_VERSION
	.align		4
        /*0070*/ 	.byte	0x03, 0x5f
        /*0072*/ 	.short	0x0101


	//----- nvinfo : EIATTR_VRC_CTA_INIT_COUNT
	.align		4
        /*0074*/ 	.byte	0x02, 0x4a
	.zero		1
	.zero		1


	//----- nvinfo : EIATTR_EXIT_INSTR_OFFSETS
	.align		4
        /*0078*/ 	.byte	0x04, 0x1c
        /*007a*/ 	.short	(.L_61 - .L_60)


	//   ....[0]....
.L_60:
        /*007c*/ 	.word	0x00000080


	//   ....[1]....
        /*0080*/ 	.word	0x000002a0


	//----- nvinfo : EIATTR_CBANK_PARAM_SIZE
	.align		4
.L_61:
        /*0084*/ 	.byte	0x03, 0x19
        /*0086*/ 	.short	0x002c


	//----- nvinfo : EIATTR_PARAM_CBANK
	.align		4
        /*0088*/ 	.byte	0x04, 0x0a
        /*008a*/ 	.short	(.L_63 - .L_62)
	.align		4
.L_62:
        /*008c*/ 	.word	index@(.nv.constant0._Z17sparceMatrixMult2PKiS0_PKfS2_Pfi)
        /*0090*/ 	.short	0x0380
        /*0092*/ 	.short	0x002c


	//----- nvinfo : EIATTR_SW_WAR
	.align		4
.L_63:
        /*0094*/ 	.byte	0x04, 0x36
        /*0096*/ 	.short	(.L_65 - .L_64)
.L_64:
        /*0098*/ 	.word	0x00000008
.L_65:


//--------------------- .nv.info._Z17sparceMatrixMult1PKiS0_PKfS2_Pfi --------------------------
	.section	.nv.info._Z17sparceMatrixMult1PKiS0_PKfS2_Pfi,"",@"SHT_CUDA_INFO"
	.sectionflags	@""
	.align	4


	//----- nvinfo : EIATTR_CUDA_API_VERSION
	.align		4
        /*0000*/ 	.byte	0x04, 0x37
        /*0002*/ 	.short	(.L_67 - .L_66)
.L_66:
        /*0004*/ 	.word	0x00000082


	//----- nvinfo : EIATTR_KPARAM_INFO
	.align		4
.L_67:
        /*0008*/ 	.byte	0x04, 0x17
        /*000a*/ 	.short	(.L_69 - .L_68)
.L_68:
        /*000c*/ 	.word	0x00000000
        /*0010*/ 	.short	0x0005
        /*0012*/ 	.short	0x0028
        /*0014*/ 	.byte	0x00, 0xf0, 0x11, 0x00


	//----- nvinfo : EIATTR_KPARAM_INFO
	.align		4
.L_69:
        /*0018*/ 	.byte	0x04, 0x17
        /*001a*/ 	.short	(.L_71 - .L_70)
.L_70:
        /*001c*/ 	.word	0x00000000
        /*0020*/ 	.short	0x0004
        /*0022*/ 	.short	0x0020
        /*0024*/ 	.byte	0x00, 0xf5, 0x21, 0x00


	//----- nvinfo : EIATTR_KPARAM_INFO
	.align		4
.L_71:
        /*0028*/ 	.byte	0x04, 0x17
        /*002a*/ 	.short	(.L_73 - .L_72)
.L_72:
        /*002c*/ 	.word	0x00000000
        /*0030*/ 	.short	0x0003
        /*0032*/ 	.short	0x0018
        /*0034*/ 	.byte	0x00, 0xf5, 0x21, 0x00


	//----- nvinfo : EIATTR_KPARAM_INFO
	.align		4
.L_73:
        /*0038*/ 	.byte	0x04, 0x17
        /*003a*/ 	.short	(.L_75 - .L_74)
.L_74:
        /*003c*/ 	.word	0x00000000
        /*0040*/ 	.short	0x0002
        /*0042*/ 	.short	0x0010
        /*0044*/ 	.byte	0x00, 0xf5, 0x21, 0x00


	//----- nvinfo : EIATTR_KPARAM_INFO
	.align		4
.L_75:
        /*0048*/ 	.byte	0x04, 0x17
        /*004a*/ 	.short	(.L_77 - .L_76)
.L_76:
        /*004c*/ 	.word	0x00000000
        /*0050*/ 	.short	0x0001
        /*0052*/ 	.short	0x0008
        /*0054*/ 	.byte	0x00, 0xf5, 0x21, 0x00


	//----- nvinfo : EIATTR_KPARAM_INFO
	.align		4
.L_77:
        /*0058*/ 	.byte	0x04, 0x17
        /*005a*/ 	.short	(.L_79 - .L_78)
.L_78:
        /*005c*/ 	.word	0x00000000
        /*0060*/ 	.short	0x0000
        /*0062*/ 	.short	0x0000
        /*0064*/ 	.byte	0x00, 0xf5, 0x21, 0x00


	//----- nvinfo : EIATTR_SPARSE_MMA_MASK
	.align		4
.L_79:
        /*0068*/ 	.byte	0x03, 0x50
        /*006a*/ 	.short	0x0000


	//----- nvinfo : EIATTR_MAXREG_COUNT
	.align		4
        /*006c*/ 	.byte	0x03, 0x1b
        /*006e*/ 	.short	0x00ff


	//----- nvinfo : EIATTR_MERCURY_ISA_VERSION
	.align		4
        /*0070*/ 	.byte	0x03, 0x5f
        /*0072*/ 	.short	0x0101


	//----- nvinfo : EIATTR_VRC_CTA_INIT_COUNT
	.align		4
        /*0074*/ 	.byte	0x02, 0x4a
	.zero		1
	.zero		1


	//----- nvinfo : EIATTR_EXIT_INSTR_OFFSETS
	.align		4
        /*0078*/ 	.byte	0x04, 0x1c
        /*007a*/ 	.short	(.L_81 - .L_80)


	//   ....[0]....
.L_80:
        /*007c*/ 	.word	0x000000f0


	//   ....[1]....
        /*0080*/ 	.word	0x00000260


	//----- nvinfo : EIATTR_CRS_STACK_SIZE
	.align		4
.L_81:
        /*0084*/ 	.byte	0x04, 0x1e
        /*0086*/ 	.short	(.L_83 - .L_82)
.L_82:
        /*0088*/ 	.word	0x00000000


	//----- nvinfo : EIATTR_CBANK_PARAM_SIZE
	.align		4
.L_83:
        /*008c*/ 	.byte	0x03, 0x19
        /*008e*/ 	.short	0x002c


	//----- nvinfo : EIATTR_PARAM_CBANK
	.align		4
        /*0090*/ 	.byte	0x04, 0x0a
        /*0092*/ 	.short	(.L_85 - .L_84)
	.align		4
.L_84:
        /*0094*/ 	.word	index@(.nv.constant0._Z17sparceMatrixMult1PKiS0_PKfS2_Pfi)
        /*0098*/ 	.short	0x0380
        /*009a*/ 	.short	0x002c


	//----- nvinfo : EIATTR_SW_WAR
	.align		4
.L_85:
        /*009c*/ 	.byte	0x04, 0x36
        /*009e*/ 	.short	(.L_87 - .L_86)
.L_86:
        /*00a0*/ 	.word	0x00000008
.L_87:


//--------------------- .nv.info._Z14denseMatrixMulPKfS0_Pfi --------------------------
	.section	.nv.info._Z14denseMatrixMulPKfS0_Pfi,"",@"SHT_CUDA_INFO"
	.sectionflags	@""
	.align	4


	//----- nvinfo : EIATTR_CUDA_API_VERSION
	.align		4
        /*0000*/ 	.byte	0x04, 0x37
        /*0002*/ 	.short	(.L_89 - .L_88)
.L_88:
        /*0004*/ 	.word	0x00000082


	//----- nvinfo : EIATTR_KPARAM_INFO
	.align		4
.L_89:
        /*0008*/ 	.byte	0x04, 0x17
        /*000a*/ 	.short	(.L_91 - .L_90)
.L_90:
        /*000c*/ 	.word	0x00000000
        /*0010*/ 	.short	0x0003
        /*0012*/ 	.short	0x0018
        /*0014*/ 	.byte	0x00, 0xf0, 0x11, 0x00


	//----- nvinfo : EIATTR_KPARAM_INFO
	.align		4
.L_91:
        /*0018*/ 	.byte	0x04, 0x17
        /*001a*/ 	.short	(.L_93 - .L_92)
.L_92:
        /*001c*/ 	.word	0x00000000
        /*0020*/ 	.short	0x0002
        /*0022*/ 	.short	0x0010
        /*0024*/ 	.byte	0x00, 0xf5, 0x21, 0x00


	//----- nvinfo : EIATTR_KPARAM_INFO
	.align		4
.L_93:
        /*0028*/ 	.byte	0x04, 0x17
        /*002a*/ 	.short	(.L_95 - .L_94)
.L_94:
        /*002c*/ 	.word	0x00000000
        /*0030*/ 	.short	0x0001
        /*0032*/ 	.short	0x0008
        /*0034*/ 	.byte	0x00, 0xf5, 0x21, 0x00


	//----- nvinfo : EIATTR_KPARAM_INFO
	.align		4
.L_95:
        /*0038*/ 	.byte	0x04, 0x17
        /*003a*/ 	.short	(.L_97 - .L_96)
.L_96:
        /*003c*/ 	.word	0x00000000
        /*0040*/ 	.short	0x0000
        /*0042*/ 	.short	0x0000
        /*0044*/ 	.byte	0x00, 0xf5, 0x21, 0x00


	//----- nvinfo : EIATTR_SPARSE_MMA_MASK
	.align		4
.L_97:
        /*0048*/ 	.byte	0x03, 0x50
        /*004a*/ 	.short	0x0000


	//----- nvinfo : EIATTR_MAXREG_COUNT
	.align		4
        /*004c*/ 	.byte	0x03, 0x1b
        /*004e*/ 	.short	0x00ff


	//----- nvinfo : EIATTR_MERCURY_ISA_VERSION
	.align		4
        /*0050*/ 	.byte	0x03, 0x5f
        /*0052*/ 	.short	0x0101


	//----- nvinfo : EIATTR_VRC_CTA_INIT_COUNT
	.align		4
        /*0054*/ 	.byte	0x02, 0x4a
	.zero		1
	.zero		1


	//----- nvinfo : EIATTR_EXIT_INSTR_OFFSETS
	.align		4
        /*0058*/ 	.byte	0x04, 0x1c
        /*005a*/ 	.short	(.L_99 - .L_98)


	//   ....[0]....
.L_98:
        /*005c*/ 	.word	0x00000050


	//   ....[1]....
        /*0060*/ 	.word	0x00000630


	//   ....[2]....
        /*0064*/ 	.word	0x000008a0


	//   ....[3]....
        /*0068*/ 	.word	0x00000a60


	//   ....[4]....
        /*006c*/ 	.word	0x00000b10


	//----- nvinfo : EIATTR_CBANK_PARAM_SIZE
	.align		4
.L_99:
        /*0070*/ 	.byte	0x03, 0x19
        /*0072*/ 	.short	0x001c


	//----- nvinfo : EIATTR_PARAM_CBANK
	.align		4
        /*0074*/ 	.byte	0x04, 0x0a
        /*0076*/ 	.short	(.L_101 - .L_100)
	.align		4
.L_100:
        /*0078*/ 	.word	index@(.nv.constant0._Z14denseMatrixMulPKfS0_Pfi)
        /*007c*/ 	.short	0x0380
        /*007e*/ 	.short	0x001c


	//----- nvinfo : EIATTR_SW_WAR
	.align		4
.L_101:
        /*0080*/ 	.byte	0x04, 0x36
        /*0082*/ 	.short	(.L_103 - .L_102)
.L_102:
        /*0084*/ 	.word	0x00000008
.L_103:


//--------------------- .nv.callgraph             --------------------------
	.section	.nv.callgraph,"",@"SHT_CUDA_CALLGRAPH"
	.align	4
	.sectionentsize	8
	.align		4
        /*0000*/ 	.word	0x00000000
	.align		4
        /*0004*/ 	.word	0xffffffff
	.align		4
        /*0008*/ 	.word	0x00000000
	.align		4
        /*000c*/ 	.word	0xfffffffe
	.align		4
        /*0010*/ 	.word	0x00000000
	.align		4
        /*0014*/ 	.word	0xfffffffd
	.align		4
        /*0018*/ 	.word	0x00000000
	.align		4
        /*001c*/ 	.word	0xfffffffc


//--------------------- .text._Z17sparceMatrixMult3PKiS0_PKfS2_Pfi --------------------------
	.section	.text._Z17sparceMatrixMult3PKiS0_PKfS2_Pfi,"ax",@progbits
	.align	128
        .global         _Z17sparceMatrixMult3PKiS0_PKfS2_Pfi
        .type           _Z17sparceMatrixMult3PKiS0_PKfS2_Pfi,@function
        .size           _Z17sparceMatrixMult3PKiS0_PKfS2_Pfi,(.L_x_19 - _Z17sparceMatrixMult3PKiS0_PKfS2_Pfi)
        .other          _Z17sparceMatrixMult3PKiS0_PKfS2_Pfi,@"STO_CUDA_ENTRY STV_DEFAULT"
_Z17sparceMatrixMult3PKiS0_PKfS2_Pfi:
.text._Z17sparceMatrixMult3PKiS0_PKfS2_Pfi:
[----:B------:R-:W-:Y:S08]  /*0000*/  LDC R1, c[0x0][0x37c] ;  /* 0x0000df00ff017b82 */ /* 0x000ff00000000800 */
[----:B------:R-:W0:Y:S01]  /*0010*/  LDC R9, c[0x0][0x3a8] ;  /* 0x0000ea00ff097b82 */ /* 0x000e220000000800 */
[----:B------:R-:W1:Y:S07]  /*0020*/  LDCU.64 UR8, c[0x0][0x358] ;  /* 0x00006b00ff0877ac */ /* 0x000e6e0008000a00 */
[----:B------:R-:W0:Y:S02]  /*0030*/  LDC.64 R2, c[0x0][0x380] ;  /* 0x0000e000ff027b82 */ /* 0x000e240000000a00 */
[----:B0-----:R-:W-:-:S06]  /*0040*/  IMAD.WIDE R2, R9, 0x4, R2 ;  /* 0x0000000409027825 */ /* 0x001fcc00078e0202 */
[----:B-1----:R-:W2:Y:S01]  /*0050*/  LDG.E R2, desc[UR8][R2.64] ;  /* 0x0000000802027981 */ /* 0x002ea2000c1e1900 */
[----:B------:R-:W0:Y:S01]  /*0060*/  LDCU UR4, c[0x0][0x360] ;  /* 0x00006c00ff0477ac */ /* 0x000e220008000800 */
[----:B------:R-:W0:Y:S01]  /*0070*/  S2R R7, SR_CTAID.X ;  /* 0x0000000000077919 */ /* 0x000e220000002500 */
[----:B------:R-:W0:Y:S02]  /*0080*/  S2R R0, SR_TID.X ;  /* 0x0000000000007919 */ /* 0x000e240000002100 */
[----:B0-----:R-:W-:-:S05]  /*0090*/  IMAD R7, R7, UR4, R0 ;  /* 0x0000000407077c24 */ /* 0x001fca000f8e0200 */
[----:B--2---:R-:W-:-:S13]  /*00a0*/  ISETP.GE.AND P0, PT, R7, R2, PT ;  /* 0x000000020700720c */ /* 0x004fda0003f06270 */
[----:B------:R-:W-:Y:S05]  /*00b0*/  @P0 EXIT ;  /* 0x000000000000094d */ /* 0x000fea0003800000 */
[----:B------:R-:W0:Y:S01]  /*00c0*/  LDC.64 R4, c[0x0][0x380] ;  /* 0x0000e000ff047b82 */ /* 0x000e220000000a00 */
[----:B------:R-:W-:Y:S01]  /*00d0*/  BSSY.RECONVERGENT B0, `(.L_x_0) ;  /* 0x000000c000007945 */ /* 0x000fe20003800200 */
[----:B------:R-:W-:Y:S01]  /*00e0*/  VIMNMX R0, PT, PT, RZ, R9, !PT ;  /* 0x00000009ff007248 */ /* 0x000fe20007fe0100 */
[----:B------:R-:W-:-:S07]  /*00f0*/  IMAD.MOV.U32 R9, RZ, RZ, RZ ;  /* 0x000000ffff097224 */ /* 0x000fce00078e00ff */
.L_x_2:
[----:B------:R-:W-:Y:S01]  /*0100*/  ISETP.NE.AND P0, PT, R9, R0, PT ;  /* 0x000000000900720c */ /* 0x000fe20003f05270 */
[----:B------:R-:W-:-:S12]  /*0110*/  IMAD.MOV.U32 R6, RZ, RZ, R9 ;  /* 0x000000ffff067224 */ /* 0x000fd800078e0009 */
[----:B------:R-:W-:Y:S05]  /*0120*/  @!P0 BRA `(.L_x_1) ;  /* 0x0000000000188947 */ /* 0x000fea0003800000 */
[----:B0-----:R-:W-:-:S06]  /*0130*/  IMAD.WIDE.U32 R2, R9, 0x4, R4 ;  /* 0x0000000409027825 */ /* 0x001fcc00078e0004 */
[----:B------:R-:W2:Y:S01]  /*0140*/  LDG.E R2, desc[UR8][R2.64+0x4] ;  /* 0x0000040802027981 */ /* 0x000ea2000c1e1900 */
[----:B------:R-:W-:Y:S01]  /*0150*/  VIADD R9, R9, 0x1 ;  /* 0x0000000109097836 */ /* 0x000fe20000000000 */
[----:B--2---:R-:W-:-:S13]  /*0160*/  ISETP.GE.AND P0, PT, R7, R2, PT ;  /* 0x000000020700720c */ /* 0x004fda0003f06270 */
[----:B------:R-:W-:Y:S05]  /*0170*/  @P0 BRA `(.L_x_2) ;  /* 0xfffffffc00e00947 */ /* 0x000fea000383ffff */
[----:B------:R-:W-:-:S07]  /*0180*/  IMAD.MOV.U32 R0, RZ, RZ, R6 ;  /* 0x000000ffff007224 */ /* 0x000fce00078e0006 */
.L_x_1:
[----:B------:R-:W-:Y:S05]  /*0190*/  BSYNC.RECONVERGENT B0 ;  /* 0x0000000000007941 */ /* 0x000fea0003800200 */
.L_x_0:
[----:B------:R-:W1:Y:S02]  /*01a0*/  LDC R6, c[0x0][0x3a8] ;  /* 0x0000ea00ff067b82 */ /* 0x000e640000000800 */
[----:B-1----:R-:W-:-:S13]  /*01b0*/  ISETP.GE.AND P0, PT, R6, 0x1, PT ;  /* 0x000000010600780c */ /* 0x002fda0003f06270 */
[----:B------:R-:W-:Y:S05]  /*01c0*/  @!P0 EXIT ;  /* 0x000000000000894d */ /* 0x000fea0003800000 */
[----:B------:R-:W1:Y:S01]  /*01d0*/  LDC.64 R2, c[0x0][0x390] ;  /* 0x0000e400ff027b82 */ /* 0x000e620000000a00 */
[----:B------:R-:W-:Y:S01]  /*01e0*/  ISETP.GE.U32.AND P1, PT, R6, 0x8, PT ;  /* 0x000000080600780c */ /* 0x000fe20003f26070 */
[----:B------:R-:W-:Y:S01]  /*01f0*/  IMAD R0, R0, R6, RZ ;  /* 0x0000000600007224 */ /* 0x000fe200078e02ff */
[----:B------:R-:W-:-:S04]  /*0200*/  LOP3.LUT R11, R6, 0x7, RZ, 0xc0, !PT ;  /* 0x00000007060b7812 */ /* 0x000fc800078ec0ff */
[----:B------:R-:W-:Y:S01]  /*0210*/  ISETP.NE.AND P0, PT, R11, RZ, PT ;  /* 0x000000ff0b00720c */ /* 0x000fe20003f05270 */
[----:B0-----:R-:W0:Y:S01]  /*0220*/  LDC.64 R4, c[0x0][0x388] ;  /* 0x0000e200ff047b82 */ /* 0x001e220000000a00 */
[----:B-1----:R-:W-:-:S04]  /*0230*/  IMAD.WIDE R2, R7, 0x4, R2 ;  /* 0x0000000407027825 */ /* 0x002fc800078e0202 */
[----:B0-----:R-:W-:-:S04]  /*0240*/  IMAD.WIDE R4, R7, 0x4, R4 ;  /* 0x0000000407047825 */ /* 0x001fc800078e0204 */
[----:B------:R-:W-:Y:S01]  /*0250*/  IMAD.MOV.U32 R7, RZ, RZ, RZ ;  /* 0x000000ffff077224 */ /* 0x000fe200078e00ff */
[----:B------:R-:W-:Y:S06]  /*0260*/  @!P1 BRA `(.L_x_3) ;  /* 0x00000004008c9947 */ /* 0x000fec0003800000 */
[----:B------:R-:W0:Y:S01]  /*0270*/  LDC.64 R8, c[0x0][0x3a0] ;  /* 0x0000e800ff087b82 */ /* 0x000e220000000a00 */
[----:B------:R-:W1:Y:S01]  /*0280*/  LDCU.64 UR6, c[0x0][0x398] ;  /* 0x00007300ff0677ac */ /* 0x000e620008000a00 */
[----:B------:R-:W-:Y:S01]  /*0290*/  LOP3.LUT R7, R6, 0x7ffffff8, RZ, 0xc0, !PT ;  /* 0x7ffffff806077812 */ /* 0x000fe200078ec0ff */
[----:B------:R-:W-:Y:S01]  /*02a0*/  UMOV UR4, URZ ;  /* 0x000000ff00047c82 */ /* 0x000fe20008000000 */
[----:B------:R-:W-:-:S03]  /*02b0*/  UMOV UR5, URZ ;  /* 0x000000ff00057c82 */ /* 0x000fc60008000000 */
[----:B------:R-:W-:Y:S01]  /*02c0*/  IMAD.MOV R10, RZ, RZ, -R7 ;  /* 0x000000ffff0a7224 */ /* 0x000fe200078e0a07 */
[----:B-1----:R-:W-:-:S04]  /*02d0*/  UIADD3 UR6, UP0, UPT, UR6, 0x1c, URZ ;  /* 0x0000001c06067890 */ /* 0x002fc8000ff1e0ff */
[----:B------:R-:W-:Y:S01]  /*02e0*/  UIADD3.X UR7, UPT, UPT, URZ, UR7, URZ, UP0, !UPT ;  /* 0x00000007ff077290 */ /* 0x000fe200087fe4ff */
[----:B0-----:R-:W-:-:S03]  /*02f0*/  IMAD.WIDE.U32 R8, R0, 0x4, R8 ;  /* 0x0000000400087825 */ /* 0x001fc600078e0008 */
[----:B------:R-:W-:-:S05]  /*0300*/  IADD3 R14, P1, PT, R8, 0x10, RZ ;  /* 0x00000010080e7810 */ /* 0x000fca0007f3e0ff */
[----:B------:R-:W-:-:S08]  /*0310*/  IMAD.X R17, RZ, RZ, R9, P1 ;  /* 0x000000ffff117224 */ /* 0x000fd000008e0609 */
.L_x_4:
[----:B------:R-:W2:Y:S01]  /*0320*/  LDG.E R13, desc[UR8][R4.64] ;  /* 0x00000008040d7981 */ /* 0x000ea2000c1e1900 */
[----:B0-----:R-:W-:Y:S02]  /*0330*/  IMAD.U32 R8, RZ, RZ, UR6 ;  /* 0x00000006ff087e24 */ /* 0x001fe4000f8e00ff */
[----:B------:R-:W-:Y:S01]  /*0340*/  IMAD.U32 R9, RZ, RZ, UR7 ;  /* 0x00000007ff097e24 */ /* 0x000fe2000f8e00ff */
[----:B------:R-:W3:Y:S01]  /*0350*/  LDG.E R12, desc[UR8][R2.64] ;  /* 0x00000008020c7981 */ /* 0x000ee2000c1e1900 */
[----:B--2---:R-:W-:-:S04]  /*0360*/  IMAD R13, R13, R6, UR4 ;  /* 0x000000040d0d7e24 */ /* 0x004fc8000f8e0206 */
[----:B------:R-:W-:-:S06]  /*0370*/  IMAD.WIDE R8, R13, 0x4, R8 ;  /* 0x000000040d087825 */ /* 0x000fcc00078e0208 */
[----:B------:R0:W3:Y:S02]  /*0380*/  LDG.E R9, desc[UR8][R8.64+-0x1c] ;  /* 0xffffe40808097981 */ /* 0x0000e4000c1e1900 */
[----:B0-----:R-:W-:Y:S02]  /*0390*/  IMAD.MOV.U32 R8, RZ, RZ, R14 ;  /* 0x000000ffff087224 */ /* 0x001fe400078e000e */
[----:B---3--:R-:W-:Y:S01]  /*03a0*/  FMUL R15, R12, R9 ;  /* 0x000000090c0f7220 */ /* 0x008fe20000400000 */
[----:B------:R-:W-:-:S05]  /*03b0*/  IMAD.MOV.U32 R9, RZ, RZ, R17 ;  /* 0x000000ffff097224 */ /* 0x000fca00078e0011 */
[----:B------:R0:W-:Y:S04]  /*03c0*/  REDG.E.ADD.F32.FTZ.RN.STRONG.GPU desc[UR8][R8.64+-0x10], R15 ;  /* 0xfffff00f080079a6 */ /* 0x0001e8000c12f308 */
[----:B------:R-:W2:Y:S02]  /*03d0*/  LDG.E R13, desc[UR8][R4.64] ;  /* 0x00000008040d7981 */ /* 0x000ea4000c1e1900 */
[----:B--2---:R-:W-:-:S05]  /*03e0*/  IMAD R13, R13, R6, RZ ;  /* 0x000000060d0d7224 */ /* 0x004fca00078e02ff */
[----:B------:R-:W-:-:S04]  /*03f0*/  IADD3 R14, P1, PT, R13, UR4, RZ ;  /* 0x000000040d0e7c10 */ /* 0x000fc8000ff3e0ff */
[----:B------:R-:W-:Y:S02]  /*0400*/  LEA.HI.X.SX32 R13, R13, UR5, 0x1, P1 ;  /* 0x000000050d0d7c11 */ /* 0x000fe400088f0eff */
[----:B------:R-:W-:-:S04]  /*0410*/  LEA R12, P1, R14, UR6, 0x2 ;  /* 0x000000060e0c7c11 */ /* 0x000fc8000f8210ff */
[----:B------:R-:W-:Y:S02]  /*0420*/  LEA.HI.X R13, R14, UR7, R13, 0x2, P1 ;  /* 0x000000070e0d7c11 */ /* 0x000fe400088f140d */
[----:B------:R-:W2:Y:S04]  /*0430*/  LDG.E R14, desc[UR8][R2.64] ;  /* 0x00000008020e7981 */ /* 0x000ea8000c1e1900 */
[----:B------:R-:W2:Y:S02]  /*0440*/  LDG.E R13, desc[UR8][R12.64+-0x18] ;  /* 0xffffe8080c0d7981 */ /* 0x000ea4000c1e1900 */
[----:B--2---:R-:W-:-:S05]  /*0450*/  FMUL R17, R14, R13 ;  /* 0x0000000d0e117220 */ /* 0x004fca0000400000 */
[----:B------:R1:W-:Y:S04]  /*0460*/  REDG.E.ADD.F32.FTZ.RN.STRONG.GPU desc[UR8][R8.64+-0xc], R17 ;  /* 0xfffff411080079a6 */ /* 0x0003e8000c12f308 */
[----:B0-----:R-:W2:Y:S02]  /*0470*/  LDG.E R15, desc[UR8][R4.64] ;  /* 0x00000008040f7981 */ /* 0x001ea4000c1e1900 */
        /* <DEDUP_REMOVED lines=9> */
[----:B------:R-:W2:Y:S02]  /*0510*/  LDG.E R13, desc[UR8][R4.64] ;  /* 0x00000008040d7981 */ /* 0x000ea4000c1e1900 */
[----:B--2---:R-:W-:-:S05]  /*0520*/  IMAD R13, R13, R6, RZ ;  /* 0x000000060d0d7224 */ /* 0x004fca00078e02ff */
[----:B------:R-:W-:-:S04]  /*0530*/  IADD3 R16, P1, PT, R13, UR4, RZ ;  /* 0x000000040d107c10 */ /* 0x000fc8000ff3e0ff */
[----:B------:R-:W-:Y:S02]  /*0540*/  LEA.HI.X.SX32 R13, R13, UR5, 0x1, P1 ;  /* 0x000000050d0d7c11 */ /* 0x000fe400088f0eff */
[----:B------:R-:W-:-:S04]  /*0550*/  LEA R12, P1, R16, UR6, 0x2 ;  /* 0x00000006100c7c11 */ /* 0x000fc8000f8210ff */
[----:B------:R-:W-:Y:S02]  /*0560*/  LEA.HI.X R13, R16, UR7, R13, 0x2, P1 ;  /* 0x00000007100d7c11 */ /* 0x000fe400088f140d */
[----:B------:R-:W1:Y:S04]  /*0570*/  LDG.E R16, desc[UR8][R2.64] ;  /* 0x0000000802107981 */ /* 0x000e68000c1e1900 */
[----:B------:R-:W1:Y:S02]  /*0580*/  LDG.E R13, desc[UR8][R12.64+-0x10] ;  /* 0xfffff0080c0d7981 */ /* 0x000e64000c1e1900 */
[----:B-1----:R-:W-:-:S05]  /*0590*/  FMUL R17, R16, R13 ;  /* 0x0000000d10117220 */ /* 0x002fca0000400000 */
[----:B------:R1:W-:Y:S04]  /*05a0*/  REDG.E.ADD.F32.FTZ.RN.STRONG.GPU desc[UR8][R8.64+-0x4], R17 ;  /* 0xfffffc11080079a6 */ /* 0x0003e8000c12f308 */
[----:B------:R-:W2:Y:S02]  /*05b0*/  LDG.E R15, desc[UR8][R4.64] ;  /* 0x00000008040f7981 */ /* 0x000ea4000c1e1900 */
[----:B--2---:R-:W-:-:S05]  /*05c0*/  IMAD R15, R15, R6, RZ ;  /* 0x000000060f0f7224 */ /* 0x004fca00078e02ff */
[----:B------:R-:W-:-:S04]  /*05d0*/  IADD3 R16, P1, PT, R15, UR4, RZ ;  /* 0x000000040f107c10 */ /* 0x000fc8000ff3e0ff */
[----:B------:R-:W-:Y:S02]  /*05e0*/  LEA.HI.X.SX32 R15, R15, UR5, 0x1, P1 ;  /* 0x000000050f0f7c11 */ /* 0x000fe400088f0eff */
[----:B------:R-:W-:-:S04]  /*05f0*/  LEA R14, P1, R16, UR6, 0x2 ;  /* 0x00000006100e7c11 */ /* 0x000fc8000f8210ff */
[----:B------:R-:W-:Y:S02]  /*0600*/  LEA.HI.X R15, R16, UR7, R15, 0x2, P1 ;  /* 0x00000007100f7c11 */ /* 0x000fe400088f140f */
[----:B------:R-:W0:Y:S04]  /*0610*/  LDG.E R16, desc[UR8][R2.64] ;  /* 0x0000000802107981 */ /* 0x000e28000c1e1900 */
[----:B------:R-:W0:Y:S02]  /*0620*/  LDG.E R15, desc[UR8][R14.64+-0xc] ;  /* 0xfffff4080e0f7981 */ /* 0x000e24000c1e1900 */
[----:B0-----:R-:W-:-:S05]  /*0630*/  FMUL R19, R16, R15 ;  /* 0x0000000f10137220 */ /* 0x001fca0000400000 */
        /* <DEDUP_REMOVED lines=28> */
[----:B------:R-:W2:Y:S01]  /*0800*/  LDG.E R13, desc[UR8][R12.64] ;  /* 0x000000080c0d7981 */ /* 0x000ea2000c1e1900 */
[----:B------:R-:W-:-:S05]  /*0810*/  VIADD R10, R10, 0x8 ;  /* 0x000000080a0a7836 */ /* 0x000fca0000000000 */
[----:B------:R-:W-:Y:S01]  /*0820*/  ISETP.NE.AND P1, PT, R10, RZ, PT ;  /* 0x000000ff0a00720c */ /* 0x000fe20003f25270 */
[----:B------:R-:W-:Y:S01]  /*0830*/  UIADD3 UR4, UP0, UPT, UR4, 0x8, URZ ;  /* 0x0000000804047890 */ /* 0x000fe2000ff1e0ff */
[----:B------:R-:W-:-:S03]  /*0840*/  IADD3 R14, P2, PT, R8, 0x20, RZ ;  /* 0x00000020080e7810 */ /* 0x000fc60007f5e0ff */
[----:B------:R-:W-:Y:S02]  /*0850*/  UIADD3.X UR5, UPT, UPT, URZ, UR5, URZ, UP0, !UPT ;  /* 0x00000005ff057290 */ /* 0x000fe400087fe4ff */
[----:B-1----:R-:W-:Y:S02]  /*0860*/  IMAD.X R17, RZ, RZ, R9, P2 ;  /* 0x000000ffff117224 */ /* 0x002fe400010e0609 */
[----:B--2---:R-:W-:-:S05]  /*0870*/  FMUL R15, R16, R13 ;  /* 0x0000000d100f7220 */ /* 0x004fca0000400000 */
[----:B------:R0:W-:Y:S01]  /*0880*/  REDG.E.ADD.F32.FTZ.RN.STRONG.GPU desc[UR8][R8.64+0xc], R15 ;  /* 0x00000c0f080079a6 */ /* 0x0001e2000c12f308 */
[----:B------:R-:W-:Y:S05]  /*0890*/  @P1 BRA `(.L_x_4) ;  /* 0xfffffff800a01947 */ /* 0x000fea000383ffff */
.L_x_3:
[----:B------:R-:W-:Y:S05]  /*08a0*/  @!P0 EXIT ;  /* 0x000000000000894d */ /* 0x000fea0003800000 */
[----:B------:R-:W-:Y:S02]  /*08b0*/  ISETP.GE.U32.AND P1, PT, R11, 0x4, PT ;  /* 0x000000040b00780c */ /* 0x000fe40003f26070 */
[----:B------:R-:W-:-:S04]  /*08c0*/  LOP3.LUT R14, R6, 0x3, RZ, 0xc0, !PT ;  /* 0x00000003060e7812 */ /* 0x000fc800078ec0ff */
[----:B------:R-:W-:-:S07]  /*08d0*/  ISETP.NE.AND P0, PT, R14, RZ, PT ;  /* 0x000000ff0e00720c */ /* 0x000fce0003f05270 */
[----:B------:R-:W-:Y:S06]  /*08e0*/  @!P1 BRA `(.L_x_5) ;  /* 0x0000000000c09947 */ /* 0x000fec0003800000 */
[----:B0-----:R-:W2:Y:S01]  /*08f0*/  LDG.E R8, desc[UR8][R4.64] ;  /* 0x0000000804087981 */ /* 0x001ea2000c1e1900 */
[----:B------:R-:W0:Y:S03]  /*0900*/  LDC.64 R10, c[0x0][0x398] ;  /* 0x0000e600ff0a7b82 */ /* 0x000e260000000a00 */
[----:B------:R-:W3:Y:S01]  /*0910*/  LDG.E R12, desc[UR8][R2.64] ;  /* 0x00000008020c7981 */ /* 0x000ee2000c1e1900 */
[--C-:B------:R-:W-:Y:S01]  /*0920*/  IMAD.IADD R13, R0, 0x1, R7.reuse ;  /* 0x00000001000d7824 */ /* 0x100fe200078e0207 */
[----:B------:R-:W1:Y:S01]  /*0930*/  LDCU.64 UR6, c[0x0][0x398] ;  /* 0x00007300ff0677ac */ /* 0x000e620008000a00 */
[----:B------:R-:W4:Y:S01]  /*0940*/  LDCU.64 UR4, c[0x0][0x3a0] ;  /* 0x00007400ff0477ac */ /* 0x000f220008000a00 */
[----:B--2---:R-:W-:-:S04]  /*0950*/  IMAD R9, R8, R6, R7 ;  /* 0x0000000608097224 */ /* 0x004fc800078e0207 */
[----:B0-----:R-:W-:Y:S02]  /*0960*/  IMAD.WIDE R10, R9, 0x4, R10 ;  /* 0x00000004090a7825 */ /* 0x001fe400078e020a */
[----:B------:R-:W0:Y:S04]  /*0970*/  LDC.64 R8, c[0x0][0x3a0] ;  /* 0x0000e800ff087b82 */ /* 0x000e280000000a00 */
[----:B------:R-:W3:Y:S01]  /*0980*/  LDG.E R11, desc[UR8][R10.64] ;  /* 0x000000080a0b7981 */ /* 0x000ee2000c1e1900 */
[----:B0-----:R-:W-:-:S04]  /*0990*/  IMAD.WIDE.U32 R8, R13, 0x4, R8 ;  /* 0x000000040d087825 */ /* 0x001fc800078e0008 */
[----:B---3--:R-:W-:-:S05]  /*09a0*/  FMUL R13, R12, R11 ;  /* 0x0000000b0c0d7220 */ /* 0x008fca0000400000 */
[----:B------:R0:W-:Y:S04]  /*09b0*/  REDG.E.ADD.F32.FTZ.RN.STRONG.GPU desc[UR8][R8.64], R13 ;  /* 0x0000000d080079a6 */ /* 0x0001e8000c12f308 */
[----:B------:R-:W2:Y:S02]  /*09c0*/  LDG.E R15, desc[UR8][R4.64] ;  /* 0x00000008040f7981 */ /* 0x000ea4000c1e1900 */
[----:B--2---:R-:W-:-:S05]  /*09d0*/  IMAD R12, R15, R6, RZ ;  /* 0x000000060f0c7224 */ /* 0x004fca00078e02ff */
[----:B------:R-:W-:-:S04]  /*09e0*/  IADD3 R15, P1, PT, R7, R12, RZ ;  /* 0x0000000c070f7210 */ /* 0x000fc80007f3e0ff */
[----:B------:R-:W-:Y:S02]  /*09f0*/  LEA.HI.X.SX32 R12, R12, RZ, 0x1, P1 ;  /* 0x000000ff0c0c7211 */ /* 0x000fe400008f0eff */
[----:B-1----:R-:W-:-:S04]  /*0a00*/  LEA R10, P1, R15, UR6, 0x2 ;  /* 0x000000060f0a7c11 */ /* 0x002fc8000f8210ff */
[----:B------:R-:W-:Y:S02]  /*0a10*/  LEA.HI.X R11, R15, UR7, R12, 0x2, P1 ;  /* 0x000000070f0b7c11 */ /* 0x000fe400088f140c */
[----:B------:R-:W2:Y:S04]  /*0a20*/  LDG.E R12, desc[UR8][R2.64] ;  /* 0x00000008020c7981 */ /* 0x000ea8000c1e1900 */
[----:B------:R-:W2:Y:S01]  /*0a30*/  LDG.E R11, desc[UR8][R10.64+0x4] ;  /* 0x000004080a0b7981 */ /* 0x000ea2000c1e1900 */
[----:B0-----:R-:W-:-:S05]  /*0a40*/  IADD3 R9, P1, PT, R0, R7, RZ ;  /* 0x0000000700097210 */ /* 0x001fca0007f3e0ff */
[----:B------:R-:W-:Y:S01]  /*0a50*/  IMAD.X R16, RZ, RZ, RZ, P1 ;  /* 0x000000ffff107224 */ /* 0x000fe200008e06ff */
[----:B----4-:R-:W-:-:S04]  /*0a60*/  LEA R8, P1, R9, UR4, 0x2 ;  /* 0x0000000409087c11 */ /* 0x010fc8000f8210ff */
[----:B------:R-:W-:Y:S01]  /*0a70*/  LEA.HI.X R9, R9, UR5, R16, 0x2, P1 ;  /* 0x0000000509097c11 */ /* 0x000fe200088f1410 */
[----:B--2---:R-:W-:-:S05]  /*0a80*/  FMUL R13, R12, R11 ;  /* 0x0000000b0c0d7220 */ /* 0x004fca0000400000 */
[----:B------:R0:W-:Y:S04]  /*0a90*/  REDG.E.ADD.F32.FTZ.RN.STRONG.GPU desc[UR8][R8.64+0x4], R13 ;  /* 0x0000040d080079a6 */ /* 0x0001e8000c12f308 */
[----:B------:R-:W2:Y:S02]  /*0aa0*/  LDG.E R15, desc[UR8][R4.64] ;  /* 0x00000008040f7981 */ /* 0x000ea4000c1e1900 */
[----:B--2---:R-:W-:-:S05]  /*0ab0*/  IMAD R12, R15, R6, RZ ;  /* 0x000000060f0c7224 */ /* 0x004fca00078e02ff */
[----:B------:R-:W-:-:S04]  /*0ac0*/  IADD3 R15, P1, PT, R7, R12, RZ ;  /* 0x0000000c070f7210 */ /* 0x000fc80007f3e0ff */
[----:B------:R-:W-:Y:S02]  /*0ad0*/  LEA.HI.X.SX32 R12, R12, RZ, 0x1, P1 ;  /* 0x000000ff0c0c7211 */ /* 0x000fe400008f0eff */
        /* <DEDUP_REMOVED lines=15> */
[----:B------:R1:W-:Y:S01]  /*0bd0*/  REDG.E.ADD.F32.FTZ.RN.STRONG.GPU desc[UR8][R8.64+0xc], R11 ;  /* 0x00000c0b080079a6 */ /* 0x0003e2000c12f308 */
[----:B------:R-:W-:-:S07]  /*0be0*/  VIADD R7, R7, 0x4 ;  /* 0x0000000407077836 */ /* 0x000fce0000000000 */
.L_x_5:
[----:B------:R-:W-:Y:S05]  /*0bf0*/  @!P0 EXIT ;  /* 0x000000000000894d */ /* 0x000fea0003800000 */
[----:B------:R-:W-:Y:S02]  /*0c00*/  ISETP.NE.AND P1, PT, R14, 0x1, PT ;  /* 0x000000010e00780c */ /* 0x000fe40003f25270 */
[----:B01----:R-:W-:-:S04]  /*0c10*/  LOP3.LUT R8, R6, 0x1, RZ, 0xc0, !PT ;  /* 0x0000000106087812 */ /* 0x003fc800078ec0ff */
[----:B------:R-:W-:-:S07]  /*0c20*/  ISETP.NE.U32.AND P0, PT, R8, 0x1, PT ;  /* 0x000000010800780c */ /* 0x000fce0003f05070 */
[----:B------:R-:W-:Y:S06]  /*0c30*/  @!P1 BRA `(.L_x_6) ;  /* 0x0000000000709947 */ /* 0x000fec0003800000 */
[----:B------:R-:W2:Y:S01]  /*0c40*/  LDG.E R10, desc[UR8][R4.64] ;  /* 0x00000008040a7981 */ /* 0x000ea2000c1e1900 */
[----:B------:R-:W0:Y:S03]  /*0c50*/  LDC.64 R8, c[0x0][0x398] ;  /* 0x0000e600ff087b82 */ /* 0x000e260000000a00 */
[----:B------:R-:W3:Y:S01]  /*0c60*/  LDG.E R12, desc[UR8][R2.64] ;  /* 0x00000008020c7981 */ /* 0x000ee2000c1e1900 */
[--C-:B------:R-:W-:Y:S01]  /*0c70*/  IMAD.IADD R13, R0, 0x1, R7.reuse ;  /* 0x00000001000d7824 */ /* 0x100fe200078e0207 */
[----:B------:R-:W1:Y:S01]  /*0c80*/  LDCU.64 UR4, c[0x0][0x398] ;  /* 0x00007300ff0477ac */ /* 0x000e620008000a00 */
        /* <DEDUP_REMOVED lines=11> */
[C---:B-1----:R-:W-:Y:S01]  /*0d40*/  LEA R8, P1, R14.reuse, UR4, 0x2 ;  /* 0x000000040e087c11 */ /* 0x042fe2000f8210ff */
[----:B------:R-:W2:Y:S03]  /*0d50*/  LDG.E R12, desc[UR8][R2.64] ;  /* 0x00000008020c7981 */ /* 0x000ea6000c1e1900 */
[----:B------:R-:W-:Y:S01]  /*0d60*/  LEA.HI.X R9, R14, UR5, R15, 0x2, P1 ;  /* 0x000000050e097c11 */ /* 0x000fe200088f140f */
[----:B------:R-:W1:Y:S05]  /*0d70*/  LDCU.64 UR4, c[0x0][0x3a0] ;  /* 0x00007400ff0477ac */ /* 0x000e6a0008000a00 */
[----:B------:R-:W2:Y:S01]  /*0d80*/  LDG.E R9, desc[UR8][R8.64+0x4] ;  /* 0x0000040808097981 */ /* 0x000ea2000c1e1900 */
[----:B0-----:R-:W-:-:S05]  /*0d90*/  IADD3 R11, P1, PT, R0, R7, RZ ;  /* 0x00000007000b7210 */ /* 0x001fca0007f3e0ff */
[----:B------:R-:W-:Y:S01]  /*0da0*/  IMAD.X R14, RZ, RZ, RZ, P1 ;  /* 0x000000ffff0e7224 */ /* 0x000fe200008e06ff */
[----:B-1----:R-:W-:-:S04]  /*0db0*/  LEA R10, P1, R11, UR4, 0x2 ;  /* 0x000000040b0a7c11 */ /* 0x002fc8000f8210ff */
[----:B------:R-:W-:Y:S01]  /*0dc0*/  LEA.HI.X R11, R11, UR5, R14, 0x2, P1 ;  /* 0x000000050b0b7c11 */ /* 0x000fe200088f140e */
[----:B--2---:R-:W-:-:S05]  /*0dd0*/  FMUL R13, R12, R9 ;  /* 0x000000090c0d7220 */ /* 0x004fca0000400000 */
[----:B------:R0:W-:Y:S01]  /*0de0*/  REDG.E.ADD.F32.FTZ.RN.STRONG.GPU desc[UR8][R10.64+0x4], R13 ;  /* 0x0000040d0a0079a6 */ /* 0x0001e2000c12f308 */
[----:B------:R-:W-:-:S07]  /*0df0*/  VIADD R7, R7, 0x2 ;  /* 0x0000000207077836 */ /* 0x000fce0000000000 */
.L_x_6:
[----:B------:R-:W-:Y:S05]  /*0e00*/  @P0 EXIT ;  /* 0x000000000000094d */ /* 0x000fea0003800000 */
[----:B------:R-:W0:Y:S01]  /*0e10*/  LDG.E R4, desc[UR8][R4.64] ;  /* 0x0000000804047981 */ /* 0x000e22000c1e1900 */
[----:B------:R-:W1:Y:S03]  /*0e20*/  LDC.64 R8, c[0x0][0x398] ;  /* 0x0000e600ff087b82 */ /* 0x000e660000000a00 */
[----:B------:R-:W2:Y:S01]  /*0e30*/  LDG.E R2, desc[UR8][R2.64] ;  /* 0x0000000802027981 */ /* 0x000ea2000c1e1900 */
[----:B0-----:R-:W-:-:S04]  /*0e40*/  IMAD R11, R4, R6, R7 ;  /* 0x00000006040b7224 */ /* 0x001fc800078e0207 */
[----:B-1----:R-:W-:Y:S02]  /*0e50*/  IMAD.WIDE R8, R11, 0x4, R8 ;  /* 0x000000040b087825 */ /* 0x002fe400078e0208 */
[----:B------:R-:W0:Y:S04]  /*0e60*/  LDC.64 R10, c[0x0][0x3a0] ;  /* 0x0000e800ff0a7b82 */ /* 0x000e280000000a00 */
[----:B------:R-:W2:Y:S01]  /*0e70*/  LDG.E R9, desc[UR8][R8.64] ;  /* 0x0000000808097981 */ /* 0x000ea2000c1e1900 */
[----:B------:R-:W-:-:S04]  /*0e80*/  IMAD.IADD R7, R0, 0x1, R7 ;  /* 0x0000000100077824 */ /* 0x000fc800078e0207 */
[----:B0-----:R-:W-:-:S04]  /*0e90*/  IMAD.WIDE.U32 R6, R7, 0x4, R10 ;  /* 0x0000000407067825 */ /* 0x001fc800078e000a */
[----:B--2---:R-:W-:-:S05]  /*0ea0*/  FMUL R11, R2, R9 ;  /* 0x00000009020b7220 */ /* 0x004fca0000400000 */
[----:B------:R-:W-:Y:S01]  /*0eb0*/  REDG.E.ADD.F32.FTZ.RN.STRONG.GPU desc[UR8][R6.64], R11 ;  /* 0x0000000b060079a6 */ /* 0x000fe2000c12f308 */
[----:B------:R-:W-:Y:S05]  /*0ec0*/  EXIT ;  /* 0x000000000000794d */ /* 0x000fea0003800000 */
.L_x_7:
[----:B------:R-:W-:-:S00]  /*0ed0*/  BRA `(.L_x_7) ;  /* 0xfffffffc00fc7947 */ /* 0x000fc0000383ffff */
[----:B------:R-:W-:-:S00]  /*0ee0*/  NOP ;  /* 0x0000000000007918 */ /* 0x000fc00000000000 */
        /* <DEDUP_REMOVED lines=9> */
.L_x_19:


//--------------------- .text._Z17sparceMatrixMult2PKiS0_PKfS2_Pfi --------------------------
	.section	.text._Z17sparceMatrixMult2PKiS0_PKfS2_Pfi,"ax",@progbits
	.align	128
        .global         _Z17sparceMatrixMult2PKiS0_PKfS2_Pfi
        .type           _Z17sparceMatrixMult2PKiS0_PKfS2_Pfi,@function
        .size           _Z17sparceMatrixMult2PKiS0_PKfS2_Pfi,(.L_x_20 - _Z17sparceMatrixMult2PKiS0_PKfS2_Pfi)
        .other          _Z17sparceMatrixMult2PKiS0_PKfS2_Pfi,@"STO_CUDA_ENTRY STV_DEFAULT"
_Z17sparceMatrixMult2PKiS0_PKfS2_Pfi:
.text._Z17sparceMatrixMult2PKiS0_PKfS2_Pfi:
[----:B------:R-:W-:Y:S01]  /*0000*/  LDC R1, c[0x0][0x37c] ;  /* 0x0000df00ff017b82 */ /* 0x000fe20000000800 */
[----:B------:R-:W0:Y:S07]  /*0010*/  S2R R0, SR_CTAID.X ;  /* 0x0000000000007919 */ /* 0x000e2e0000002500 */
[----:B------:R-:W1:Y:S01]  /*0020*/  LDC R5, c[0x0][0x3a8] ;  /* 0x0000ea00ff057b82 */ /* 0x000e620000000800 */
[----:B------:R-:W0:Y:S01]  /*0030*/  LDCU UR4, c[0x0][0x360] ;  /* 0x00006c00ff0477ac */ /* 0x000e220008000800 */
[----:B------:R-:W0:Y:S01]  /*0040*/  S2R R3, SR_TID.X ;  /* 0x0000000000037919 */ /* 0x000e220000002100 */
[----:B-1----:R-:W-:Y:S01]  /*0050*/  ISETP.GE.AND P0, PT, R5, 0x1, PT ;  /* 0x000000010500780c */ /* 0x002fe20003f06270 */
[----:B0-----:R-:W-:-:S05]  /*0060*/  IMAD R0, R0, UR4, R3 ;  /* 0x0000000400007c24 */ /* 0x001fca000f8e0203 */
[----:B------:R-:W-:-:S13]  /*0070*/  ISETP.GE.OR P0, PT, R0, R5, !P0 ;  /* 0x000000050000720c */ /* 0x000fda0004706670 */
[----:B------:R-:W-:Y:S05]  /*0080*/  @P0 EXIT ;  /* 0x000000000000094d */ /* 0x000fea0003800000 */
[----:B------:R-:W-:Y:S01]  /*0090*/  CS2R R4, SRZ ;  /* 0x0000000000047805 */ /* 0x000fe2000001ff00 */
[----:B------:R-:W0:Y:S01]  /*00a0*/  LDCU.64 UR4, c[0x0][0x358] ;  /* 0x00006b00ff0477ac */ /* 0x000e220008000a00 */
[----:B------:R-:W-:-:S05]  /*00b0*/  NOP ;  /* 0x0000000000007918 */ /* 0x000fca0000000000 */
.L_x_10:
[----:B------:R-:W1:Y:S01]  /*00c0*/  LDC.64 R2, c[0x0][0x380] ;  /* 0x0000e000ff027b82 */ /* 0x000e620000000a00 */
[----:B------:R-:W2:Y:S01]  /*00d0*/  LDCU UR6, c[0x0][0x3a8] ;  /* 0x00007500ff0677ac */ /* 0x000ea20008000800 */
[----:B-1----:R-:W-:-:S05]  /*00e0*/  IMAD.WIDE.U32 R2, R4, 0x4, R2 ;  /* 0x0000000404027825 */ /* 0x002fca00078e0002 */
[----:B0-----:R-:W3:Y:S01]  /*00f0*/  LDG.E R8, desc[UR4][R2.64+0x4] ;  /* 0x0000040402087981 */ /* 0x001ee2000c1e1900 */
[----:B------:R-:W-:Y:S02]  /*0100*/  IADD3 R6, PT, PT, R4, 0x1, RZ ;  /* 0x0000000104067810 */ /* 0x000fe40007ffe0ff */
[----:B------:R-:W-:Y:S02]  /*0110*/  MOV R9, R4 ;  /* 0x0000000400097202 */ /* 0x000fe40000000f00 */
[----:B------:R-:W-:-:S04]  /*0120*/  MOV R4, R6 ;  /* 0x0000000600047202 */ /* 0x000fc80000000f00 */
[----:B--2---:R-:W-:Y:S02]  /*0130*/  ISETP.NE.AND P0, PT, R4, UR6, PT ;  /* 0x0000000604007c0c */ /* 0x004fe4000bf05270 */
[----:B---3--:R-:W-:-:S13]  /*0140*/  ISETP.GE.AND P1, PT, R5, R8, PT ;  /* 0x000000080500720c */ /* 0x008fda0003f26270 */
[----:B------:R-:W-:Y:S05]  /*0150*/  @P1 BRA `(.L_x_8) ;  /* 0x0000000000501947 */ /* 0x000fea0003800000 */
[----:B------:R-:W0:Y:S01]  /*0160*/  LDC.64 R6, c[0x0][0x3a0] ;  /* 0x0000e800ff067b82 */ /* 0x000e220000000a00 */
[----:B------:R-:W1:Y:S02]  /*0170*/  LDCU UR6, c[0x0][0x3a8] ;  /* 0x00007500ff0677ac */ /* 0x000e640008000800 */
[----:B-1----:R-:W-:-:S04]  /*0180*/  IMAD R9, R9, UR6, R0 ;  /* 0x0000000609097c24 */ /* 0x002fc8000f8e0200 */
[----:B0-----:R-:W-:-:S07]  /*0190*/  IMAD.WIDE R6, R9, 0x4, R6 ;  /* 0x0000000409067825 */ /* 0x001fce00078e0206 */
.L_x_9:
[----:B------:R-:W0:Y:S08]  /*01a0*/  LDC.64 R10, c[0x0][0x388] ;  /* 0x0000e200ff0a7b82 */ /* 0x000e300000000a00 */
[----:B------:R-:W1:Y:S08]  /*01b0*/  LDC.64 R8, c[0x0][0x390] ;  /* 0x0000e400ff087b82 */ /* 0x000e700000000a00 */
[----:B------:R-:W2:Y:S01]  /*01c0*/  LDC.64 R12, c[0x0][0x398] ;  /* 0x0000e600ff0c7b82 */ /* 0x000ea20000000a00 */
[----:B0-----:R-:W-:-:S06]  /*01d0*/  IMAD.WIDE R10, R5, 0x4, R10 ;  /* 0x00000004050a7825 */ /* 0x001fcc00078e020a */
[----:B------:R-:W3:Y:S01]  /*01e0*/  LDG.E R11, desc[UR4][R10.64] ;  /* 0x000000040a0b7981 */ /* 0x000ee2000c1e1900 */
[----:B-1----:R-:W-:-:S06]  /*01f0*/  IMAD.WIDE R8, R5, 0x4, R8 ;  /* 0x0000000405087825 */ /* 0x002fcc00078e0208 */
[----:B------:R-:W4:Y:S01]  /*0200*/  LDG.E R8, desc[UR4][R8.64] ;  /* 0x0000000408087981 */ /* 0x000f22000c1e1900 */
[----:B---3--:R-:W-:-:S04]  /*0210*/  IMAD R15, R11, UR6, R0 ;  /* 0x000000060b0f7c24 */ /* 0x008fc8000f8e0200 */
[----:B--2---:R-:W-:-:S06]  /*0220*/  IMAD.WIDE R12, R15, 0x4, R12 ;  /* 0x000000040f0c7825 */ /* 0x004fcc00078e020c */
[----:B------:R-:W4:Y:S02]  /*0230*/  LDG.E R13, desc[UR4][R12.64] ;  /* 0x000000040c0d7981 */ /* 0x000f24000c1e1900 */
[----:B----4-:R-:W-:-:S05]  /*0240*/  FMUL R15, R8, R13 ;  /* 0x0000000d080f7220 */ /* 0x010fca0000400000 */
[----:B------:R0:W-:Y:S04]  /*0250*/  REDG.E.ADD.F32.FTZ.RN.STRONG.GPU desc[UR4][R6.64], R15 ;  /* 0x0000000f060079a6 */ /* 0x0001e8000c12f304 */
[----:B------:R-:W2:Y:S01]  /*0260*/  LDG.E R14, desc[UR4][R2.64+0x4] ;  /* 0x00000404020e7981 */ /* 0x000ea2000c1e1900 */
[----:B------:R-:W-:-:S04]  /*0270*/  IADD3 R5, PT, PT, R5, 0x1, RZ ;  /* 0x0000000105057810 */ /* 0x000fc80007ffe0ff */
[----:B--2---:R-:W-:-:S13]  /*0280*/  ISETP.GE.AND P1, PT, R5, R14, PT ;  /* 0x0000000e0500720c */ /* 0x004fda0003f26270 */
[----:B0-----:R-:W-:Y:S05]  /*0290*/  @!P1 BRA `(.L_x_9) ;  /* 0xfffffffc00c09947 */ /* 0x001fea000383ffff */
.L_x_8:
[----:B------:R-:W-:Y:S05]  /*02a0*/  @!P0 EXIT ;  /* 0x000000000000894d */ /* 0x000fea0003800000 */
[----:B------:R-:W-:Y:S05]  /*02b0*/  BRA `(.L_x_10) ;  /* 0xfffffffc00807947 */ /* 0x000fea000383ffff */
.L_x_11:
        /* <DEDUP_REMOVED lines=12> */
.L_x_20:


//--------------------- .text._Z17sparceMatrixMult1PKiS0_PKfS2_Pfi --------------------------
	.section	.text._Z17sparceMatrixMult1PKiS0_PKfS2_Pfi,"ax",@progbits
	.align	128
        .global         _Z17sparceMatrixMult1PKiS0_PKfS2_Pfi
        .type           _Z17sparceMatrixMult1PKiS0_PKfS2_Pfi,@function
        .size           _Z17sparceMatrixMult1PKiS0_PKfS2_Pfi,(.L_x_21 - _Z17sparceMatrixMult1PKiS0_PKfS2_Pfi)
        .other          _Z17sparceMatrixMult1PKiS0_PKfS2_Pfi,@"STO_CUDA_ENTRY STV_DEFAULT"
_Z17sparceMatrixMult1PKiS0_PKfS2_Pfi:
.text._Z17sparceMatrixMult1PKiS0_PKfS2_Pfi:
[----:B------:R-:W-:Y:S01]  /*0000*/  LDC R1, c[0x0][0x37c] ;  /* 0x0000df00ff017b82 */ /* 0x000fe20000000800 */
[----:B------:R-:W0:Y:S07]  /*0010*/  S2R R7, SR_CTAID.Y ;  /* 0x0000000000077919 */ /* 0x000e2e0000002600 */
[----:B------:R-:W1:Y:S01]  /*0020*/  LDC.64 R2, c[0x0][0x380] ;  /* 0x0000e000ff027b82 */ /* 0x000e620000000a00 */
[----:B------:R-:W0:Y:S01]  /*0030*/  LDCU UR6, c[0x0][0x364] ;  /* 0x00006c80ff0677ac */ /* 0x000e220008000800 */
[----:B------:R-:W0:Y:S01]  /*0040*/  S2R R0, SR_TID.Y ;  /* 0x0000000000007919 */ /* 0x000e220000002200 */
[----:B------:R-:W2:Y:S01]  /*0050*/  LDCU.64 UR4, c[0x0][0x358] ;  /* 0x00006b00ff0477ac */ /* 0x000ea20008000a00 */
[----:B0-----:R-:W-:-:S04]  /*0060*/  IMAD R7, R7, UR6, R0 ;  /* 0x0000000607077c24 */ /* 0x001fc8000f8e0200 */
[----:B-1----:R-:W-:-:S05]  /*0070*/  IMAD.WIDE.U32 R2, R7, 0x4, R2 ;  /* 0x0000000407027825 */ /* 0x002fca00078e0002 */
[----:B--2---:R-:W2:Y:S04]  /*0080*/  LDG.E R6, desc[UR4][R2.64] ;  /* 0x0000000402067981 */ /* 0x004ea8000c1e1900 */
[----:B------:R-:W2:Y:S01]  /*0090*/  LDG.E R5, desc[UR4][R2.64+0x4] ;  /* 0x0000040402057981 */ /* 0x000ea2000c1e1900 */
[----:B------:R-:W0:Y:S01]  /*00a0*/  LDCU UR6, c[0x0][0x360] ;  /* 0x00006c00ff0677ac */ /* 0x000e220008000800 */
[----:B------:R-:W0:Y:S01]  /*00b0*/  S2R R0, SR_CTAID.X ;  /* 0x0000000000007919 */ /* 0x000e220000002500 */
[----:B------:R-:W0:Y:S02]  /*00c0*/  S2R R9, SR_TID.X ;  /* 0x0000000000097919 */ /* 0x000e240000002100 */
[----:B0-----:R-:W-:Y:S01]  /*00d0*/  IMAD R0, R0, UR6, R9 ;  /* 0x0000000600007c24 */ /* 0x001fe2000f8e0209 */
[----:B--2---:R-:W-:-:S13]  /*00e0*/  ISETP.GE.AND P0, PT, R6, R5, PT ;  /* 0x000000050600720c */ /* 0x004fda0003f06270 */
[----:B------:R-:W-:Y:S05]  /*00f0*/  @P0 EXIT ;  /* 0x000000000000094d */ /* 0x000fea0003800000 */
[----:B------:R-:W0:Y:S01]  /*0100*/  LDC.64 R4, c[0x0][0x3a0] ;  /* 0x0000e800ff047b82 */ /* 0x000e220000000a00 */
[----:B------:R-:W1:Y:S02]  /*0110*/  LDCU UR6, c[0x0][0x3a8] ;  /* 0x00007500ff0677ac */ /* 0x000e640008000800 */
[----:B-1----:R-:W-:-:S04]  /*0120*/  IMAD R7, R7, UR6, R0 ;  /* 0x0000000607077c24 */ /* 0x002fc8000f8e0200 */
[----:B0-----:R-:W-:-:S05]  /*0130*/  IMAD.WIDE R4, R7, 0x4, R4 ;  /* 0x0000000407047825 */ /* 0x001fca00078e0204 */
[----:B------:R0:W5:Y:S01]  /*0140*/  LDG.E R15, desc[UR4][R4.64] ;  /* 0x00000004040f7981 */ /* 0x000162000c1e1900 */
[----:B------:R-:W-:-:S07]  /*0150*/  MOV R13, R6 ;  /* 0x00000006000d7202 */ /* 0x000fce0000000f00 */
.L_x_12:
[----:B------:R-:W1:Y:S08]  /*0160*/  LDC.64 R8, c[0x0][0x388] ;  /* 0x0000e200ff087b82 */ /* 0x000e700000000a00 */
[----:B------:R-:W2:Y:S08]  /*0170*/  LDC.64 R6, c[0x0][0x390] ;  /* 0x0000e400ff067b82 */ /* 0x000eb00000000a00 */
[----:B------:R-:W3:Y:S01]  /*0180*/  LDC.64 R10, c[0x0][0x398] ;  /* 0x0000e600ff0a7b82 */ /* 0x000ee20000000a00 */
[----:B-1----:R-:W-:-:S06]  /*0190*/  IMAD.WIDE R8, R13, 0x4, R8 ;  /* 0x000000040d087825 */ /* 0x002fcc00078e0208 */
[----:B------:R-:W4:Y:S01]  /*01a0*/  LDG.E R9, desc[UR4][R8.64] ;  /* 0x0000000408097981 */ /* 0x000f22000c1e1900 */
[----:B--2---:R-:W-:-:S06]  /*01b0*/  IMAD.WIDE R6, R13, 0x4, R6 ;  /* 0x000000040d067825 */ /* 0x004fcc00078e0206 */
[----:B------:R-:W2:Y:S01]  /*01c0*/  LDG.E R6, desc[UR4][R6.64] ;  /* 0x0000000406067981 */ /* 0x000ea2000c1e1900 */
[----:B----4-:R-:W-:-:S04]  /*01d0*/  IMAD R17, R9, UR6, R0 ;  /* 0x0000000609117c24 */ /* 0x010fc8000f8e0200 */
[----:B---3--:R-:W-:-:S06]  /*01e0*/  IMAD.WIDE R10, R17, 0x4, R10 ;  /* 0x00000004110a7825 */ /* 0x008fcc00078e020a */
[----:B------:R-:W2:Y:S02]  /*01f0*/  LDG.E R10, desc[UR4][R10.64] ;  /* 0x000000040a0a7981 */ /* 0x000ea4000c1e1900 */
[----:B--2--5:R-:W-:-:S05]  /*0200*/  FFMA R15, R6, R10, R15 ;  /* 0x0000000a060f7223 */ /* 0x024fca000000000f */
[----:B------:R1:W-:Y:S04]  /*0210*/  STG.E desc[UR4][R4.64], R15 ;  /* 0x0000000f04007986 */ /* 0x0003e8000c101904 */
[----:B------:R-:W2:Y:S01]  /*0220*/  LDG.E R12, desc[UR4][R2.64+0x4] ;  /* 0x00000404020c7981 */ /* 0x000ea2000c1e1900 */
[----:B------:R-:W-:-:S04]  /*0230*/  IADD3 R13, PT, PT, R13, 0x1, RZ ;  /* 0x000000010d0d7810 */ /* 0x000fc80007ffe0ff */
[----:B--2---:R-:W-:-:S13]  /*0240*/  ISETP.GE.AND P0, PT, R13, R12, PT ;  /* 0x0000000c0d00720c */ /* 0x004fda0003f06270 */
[----:B-1----:R-:W-:Y:S05]  /*0250*/  @!P0 BRA `(.L_x_12) ;  /* 0xfffffffc00c08947 */ /* 0x002fea000383ffff */
[----:B------:R-:W-:Y:S05]  /*0260*/  EXIT ;  /* 0x000000000000794d */ /* 0x000fea0003800000 */
.L_x_13:
        /* <DEDUP_REMOVED lines=9> */
.L_x_21:


//--------------------- .text._Z14denseMatrixMulPKfS0_Pfi --------------------------
	.section	.text._Z14denseMatrixMulPKfS0_Pfi,"ax",@progbits
	.align	128
        .global         _Z14denseMatrixMulPKfS0_Pfi
        .type           _Z14denseMatrixMulPKfS0_Pfi,@function
        .size           _Z14denseMatrixMulPKfS0_Pfi,(.L_x_22 - _Z14denseMatrixMulPKfS0_Pfi)
        .other          _Z14denseMatrixMulPKfS0_Pfi,@"STO_CUDA_ENTRY STV_DEFAULT"
_Z14denseMatrixMulPKfS0_Pfi:
.text._Z14denseMatrixMulPKfS0_Pfi:
[----:B------:R-:W-:Y:S01]  /*0000*/  LDC R1, c[0x0][0x37c] ;  /* 0x0000df00ff017b82 */ /* 0x000fe20000000800 */
[----:B------:R-:W0:Y:S01]  /*0010*/  LDCU UR18, c[0x0][0x398] ;  /* 0x00007300ff1277ac */ /* 0x000e220008000800 */
[----:B------:R-:W1:Y:S01]  /*0020*/  S2R R0, SR_CTAID.X ;  /* 0x0000000000007919 */ /* 0x000e620000002500 */
[----:B0-----:R-:W-:-:S06]  /*0030*/  UISETP.GE.AND UP0, UPT, UR18, 0x1, UPT ;  /* 0x000000011200788c */ /* 0x001fcc000bf06270 */
[----:B------:R-:W-:-:S13]  /*0040*/  PLOP3.LUT P0, PT, PT, PT, UP0, 0x80, 0x8 ;  /* 0x000000000008781c */ /* 0x000fda0003f0f008 */
[----:B-1----:R-:W-:Y:S05]  /*0050*/  @!P0 EXIT ;  /* 0x000000000000894d */ /* 0x002fea0003800000 */
[----:B------:R-:W0:Y:S01]  /*0060*/  S2R R5, SR_TID.Y ;  /* 0x0000000000057919 */ /* 0x000e220000002200 */
[----:B------:R-:W1:Y:S01]  /*0070*/  LDCU UR4, c[0x0][0x360] ;  /* 0x00006c00ff0477ac */ /* 0x000e620008000800 */
[----:B------:R-:W0:Y:S01]  /*0080*/  S2UR UR5, SR_CTAID.Y ;  /* 0x00000000000579c3 */ /* 0x000e220000002600 */
[----:B------:R-:W1:Y:S01]  /*0090*/  S2R R7, SR_TID.X ;  /* 0x0000000000077919 */ /* 0x000e620000002100 */
[----:B------:R-:W2:Y:S06]  /*00a0*/  LDCU.64 UR16, c[0x0][0x358] ;  /* 0x00006b00ff1077ac */ /* 0x000eac0008000a00 */
[----:B------:R-:W0:Y:S08]  /*00b0*/  LDC R4, c[0x0][0x364] ;  /* 0x0000d900ff047b82 */ /* 0x000e300000000800 */
[----:B------:R-:W3:Y:S01]  /*00c0*/  LDC.64 R2, c[0x0][0x390] ;  /* 0x0000e400ff027b82 */ /* 0x000ee20000000a00 */
[----:B0-----:R-:W-:-:S02]  /*00d0*/  IMAD R5, R4, UR5, R5 ;  /* 0x0000000504057c24 */ /* 0x001fc4000f8e0205 */
[----:B-1----:R-:W-:Y:S02]  /*00e0*/  IMAD R0, R0, UR4, R7 ;  /* 0x0000000400007c24 */ /* 0x002fe4000f8e0207 */
[----:B------:R-:W-:-:S05]  /*00f0*/  IMAD R5, R5, UR18, RZ ;  /* 0x0000001205057c24 */ /* 0x000fca000f8e02ff */
[----:B------:R-:W-:-:S05]  /*0100*/  IADD3 R7, PT, PT, R0, R5, RZ ;  /* 0x0000000500077210 */ /* 0x000fca0007ffe0ff */
[----:B---3--:R-:W-:-:S05]  /*0110*/  IMAD.WIDE R2, R7, 0x4, R2 ;  /* 0x0000000407027825 */ /* 0x008fca00078e0202 */
[----:B--2---:R0:W5:Y:S01]  /*0120*/  LDG.E R7, desc[UR16][R2.64] ;  /* 0x0000001002077981 */ /* 0x004162000c1e1900 */
[----:B------:R-:W-:Y:S01]  /*0130*/  UISETP.GE.U32.AND UP0, UPT, UR18, 0x8, UPT ;  /* 0x000000081200788c */ /* 0x000fe2000bf06070 */
[----:B------:R-:W-:-:S08]  /*0140*/  HFMA2 R4, -RZ, RZ, 0, 0 ;  /* 0x00000000ff047431 */ /* 0x000fd000000001ff */
[----:B0-----:R-:W-:Y:S05]  /*0150*/  BRA.U !UP0, `(.L_x_14) ;  /* 0x00000005082c7547 */ /* 0x001fea000b800000 */
[----:B------:R-:W0:Y:S01]  /*0160*/  LDCU.128 UR20, c[0x0][0x380] ;  /* 0x00007000ff1477ac */ /* 0x000e220008000c00 */
[----:B------:R-:W-:Y:S01]  /*0170*/  MOV R4, R0 ;  /* 0x0000000000047202 */ /* 0x000fe20000000f00 */
[----:B------:R-:W-:-:S04]  /*0180*/  ULOP3.LUT UR4, UR18, 0x7ffffff8, URZ, 0xc0, !UPT ;  /* 0x7ffffff812047892 */ /* 0x000fc8000f8ec0ff */
[----:B------:R-:W-:Y:S01]  /*0190*/  UIADD3 UR4, UPT, UPT, -UR4, URZ, URZ ;  /* 0x000000ff04047290 */ /* 0x000fe2000fffe1ff */
[----:B0-----:R-:W-:Y:S01]  /*01a0*/  MOV R8, UR20 ;  /* 0x0000001400087c02 */ /* 0x001fe20008000f00 */
[----:B------:R-:W-:Y:S01]  /*01b0*/  UIMAD.WIDE.U32 UR6, UR18, 0xc, UR22 ;  /* 0x0000000c120678a5 */ /* 0x000fe2000f8e0016 */
[----:B------:R-:W-:Y:S01]  /*01c0*/  MOV R9, UR21 ;  /* 0x0000001500097c02 */ /* 0x000fe20008000f00 */
[----:B------:R-:W-:Y:S02]  /*01d0*/  UIMAD.WIDE.U32 UR8, UR18, 0x10, UR22 ;  /* 0x00000010120878a5 */ /* 0x000fe4000f8e0016 */
[----:B------:R-:W-:Y:S01]  /*01e0*/  UIMAD.WIDE.U32 UR10, UR18, 0x14, UR22 ;  /* 0x00000014120a78a5 */ /* 0x000fe2000f8e0016 */
[----:B------:R-:W-:Y:S01]  /*01f0*/  IMAD.WIDE.U32 R8, R5, 0x4, R8 ;  /* 0x0000000405087825 */ /* 0x000fe200078e0008 */
[----:B------:R-:W-:Y:S02]  /*0200*/  UIMAD.WIDE.U32 UR12, UR18, 0x18, UR22 ;  /* 0x00000018120c78a5 */ /* 0x000fe4000f8e0016 */
[----:B------:R-:W-:Y:S01]  /*0210*/  UIMAD.WIDE.U32 UR14, UR18, 0x1c, UR22 ;  /* 0x0000001c120e78a5 */ /* 0x000fe2000f8e0016 */
[----:B------:R-:W-:-:S04]  /*0220*/  IADD3 R6, P0, PT, R8, 0x10, RZ ;  /* 0x0000001008067810 */ /* 0x000fc80007f1e0ff */
[----:B------:R-:W-:-:S09]  /*0230*/  IADD3.X R9, PT, PT, RZ, R9, RZ, P0, !PT ;  /* 0x00000009ff097210 */ /* 0x000fd200007fe4ff */
.L_x_15:
[----:B------:R-:W-:Y:S02]  /*0240*/  MOV R11, 0x4 ;  /* 0x00000004000b7802 */ /* 0x000fe40000000f00 */
[----:B------:R-:W-:-:S03]  /*0250*/  MOV R8, R6 ;  /* 0x0000000600087202 */ /* 0x000fc60000000f00 */
[----:B------:R-:W-:Y:S02]  /*0260*/  IMAD.WIDE R10, R4, R11, UR22 ;  /* 0x00000016040a7e25 */ /* 0x000fe4000f8e020b */
[----:B------:R-:W2:Y:S04]  /*0270*/  LDG.E R6, desc[UR16][R8.64+-0x10] ;  /* 0xfffff01008067981 */ /* 0x000ea8000c1e1900 */
[----:B------:R-:W2:Y:S01]  /*0280*/  LDG.E R10, desc[UR16][R10.64] ;  /* 0x000000100a0a7981 */ /* 0x000ea2000c1e1900 */
[----:B------:R-:W-:-:S06]  /*0290*/  UIMAD.WIDE.U32 UR20, UR18, 0x4, UR22 ;  /* 0x00000004121478a5 */ /* 0x000fcc000f8e0016 */
[----:B------:R-:W-:Y:S02]  /*02a0*/  MOV R12, UR20 ;  /* 0x00000014000c7c02 */ /* 0x000fe40008000f00 */
[----:B------:R-:W-:Y:S01]  /*02b0*/  MOV R13, UR21 ;  /* 0x00000015000d7c02 */ /* 0x000fe20008000f00 */
[----:B--2--5:R-:W-:Y:S02]  /*02c0*/  FFMA R15, R6, R10, R7 ;  /* 0x0000000a060f7223 */ /* 0x024fe40000000007 */
[----:B0-----:R-:W-:-:S03]  /*02d0*/  IMAD.WIDE R6, R4, 0x4, R12 ;  /* 0x0000000404067825 */ /* 0x001fc600078e020c */
[----:B------:R0:W-:Y:S04]  /*02e0*/  STG.E desc[UR16][R2.64], R15 ;  /* 0x0000000f02007986 */ /* 0x0001e8000c101910 */
[----:B------:R-:W2:Y:S04]  /*02f0*/  LDG.E R6, desc[UR16][R6.64] ;  /* 0x0000001006067981 */ /* 0x000ea8000c1e1900 */
[----:B------:R-:W2:Y:S01]  /*0300*/  LDG.E R14, desc[UR16][R8.64+-0xc] ;  /* 0xfffff410080e7981 */ /* 0x000ea2000c1e1900 */
[----:B------:R-:W-:-:S06]  /*0310*/  UIMAD.WIDE.U32 UR20, UR18, 0x8, UR22 ;  /* 0x00000008121478a5 */ /* 0x000fcc000f8e0016 */
[----:B------:R-:W-:Y:S02]  /*0320*/  MOV R12, UR20 ;  /* 0x00000014000c7c02 */ /* 0x000fe40008000f00 */
[----:B------:R-:W-:-:S03]  /*0330*/  MOV R13, UR21 ;  /* 0x00000015000d7c02 */ /* 0x000fc60008000f00 */
[----:B------:R-:W-:-:S04]  /*0340*/  IMAD.WIDE R10, R4, 0x4, R12 ;  /* 0x00000004040a7825 */ /* 0x000fc800078e020c */
[----:B--2---:R-:W-:-:S05]  /*0350*/  FFMA R17, R14, R6, R15 ;  /* 0x000000060e117223 */ /* 0x004fca000000000f */
[----:B------:R-:W-:Y:S04]  /*0360*/  STG.E desc[UR16][R2.64], R17 ;  /* 0x0000001102007986 */ /* 0x000fe8000c101910 */
[----:B------:R-:W0:Y:S04]  /*0370*/  LDG.E R10, desc[UR16][R10.64] ;  /* 0x000000100a0a7981 */ /* 0x000e28000c1e1900 */
[----:B------:R-:W0:Y:S01]  /*0380*/  LDG.E R12, desc[UR16][R8.64+-0x8] ;  /* 0xfffff810080c7981 */ /* 0x000e22000c1e1900 */
[----:B------:R-:W-:-:S05]  /*0390*/  HFMA2 R13, -RZ, RZ, 0, 2.384185791015625e-07 ;  /* 0x00000004ff0d7431 */ /* 0x000fca00000001ff */
[----:B------:R-:W-:-:S04]  /*03a0*/  IMAD.WIDE R6, R4, R13, UR6 ;  /* 0x0000000604067e25 */ /* 0x000fc8000f8e020d */
[----:B0-----:R-:W-:-:S05]  /*03b0*/  FFMA R15, R12, R10, R17 ;  /* 0x0000000a0c0f7223 */ /* 0x001fca0000000011 */
[----:B------:R0:W-:Y:S04]  /*03c0*/  STG.E desc[UR16][R2.64], R15 ;  /* 0x0000000f02007986 */ /* 0x0001e8000c101910 */
[----:B------:R-:W2:Y:S04]  /*03d0*/  LDG.E R6, desc[UR16][R6.64] ;  /* 0x0000001006067981 */ /* 0x000ea8000c1e1900 */
[----:B------:R-:W2:Y:S02]  /*03e0*/  LDG.E R12, desc[UR16][R8.64+-0x4] ;  /* 0xfffffc10080c7981 */ /* 0x000ea4000c1e1900 */
[----:B--2---:R-:W-:Y:S01]  /*03f0*/  FFMA R19, R12, R6, R15 ;  /* 0x000000060c137223 */ /* 0x004fe2000000000f */
[----:B------:R-:W-:-:S04]  /*0400*/  IMAD.WIDE R12, R4, R13, UR8 ;  /* 0x00000008040c7e25 */ /* 0x000fc8000f8e020d */
[----:B------:R1:W-:Y:S04]  /*0410*/  STG.E desc[UR16][R2.64], R19 ;  /* 0x0000001302007986 */ /* 0x0003e8000c101910 */
[----:B------:R-:W2:Y:S04]  /*0420*/  LDG.E R12, desc[UR16][R12.64] ;  /* 0x000000100c0c7981 */ /* 0x000ea8000c1e1900 */
[----:B------:R-:W2:Y:S01]  /*0430*/  LDG.E R10, desc[UR16][R8.64] ;  /* 0x00000010080a7981 */ /* 0x000ea2000c1e1900 */
[----:B------:R-:W-:Y:S01]  /*0440*/  MOV R11, 0x4 ;  /* 0x00000004000b7802 */ /* 0x000fe20000000f00 */
[----:B0-----:R-:W-:-:S02]  /*0450*/  HFMA2 R15, -RZ, RZ, 0, 2.384185791015625e-07 ;  /* 0x00000004ff0f7431 */ /* 0x001fc400000001ff */
[----:B--2---:R-:W-:Y:S02]  /*0460*/  FFMA R17, R10, R12, R19 ;  /* 0x0000000c0a117223 */ /* 0x004fe40000000013 */
[----:B------:R-:W-:-:S03]  /*0470*/  IMAD.WIDE R10, R4, R11, UR10 ;  /* 0x0000000a040a7e25 */ /* 0x000fc6000f8e020b */
[----:B------:R0:W-:Y:S04]  /*0480*/  STG.E desc[UR16][R2.64], R17 ;  /* 0x0000001102007986 */ /* 0x0001e8000c101910 */
[----:B------:R-:W2:Y:S04]  /*0490*/  LDG.E R10, desc[UR16][R10.64] ;  /* 0x000000100a0a7981 */ /* 0x000ea8000c1e1900 */
[----:B------:R-:W2:Y:S01]  /*04a0*/  LDG.E R6, desc[UR16][R8.64+0x4] ;  /* 0x0000041008067981 */ /* 0x000ea2000c1e1900 */
[----:B------:R-:W-:-:S04]  /*04b0*/  IMAD.WIDE R14, R4, R15, UR12 ;  /* 0x0000000c040e7e25 */ /* 0x000fc8000f8e020f */
[----:B--2---:R-:W-:-:S05]  /*04c0*/  FFMA R21, R6, R10, R17 ;  /* 0x0000000a06157223 */ /* 0x004fca0000000011 */
[----:B------:R0:W-:Y:S04]  /*04d0*/  STG.E desc[UR16][R2.64], R21 ;  /* 0x0000001502007986 */ /* 0x0001e8000c101910 */
[----:B------:R-:W1:Y:S04]  /*04e0*/  LDG.E R14, desc[UR16][R14.64] ;  /* 0x000000100e0e7981 */ /* 0x000e68000c1e1900 */
[----:B------:R-:W1:Y:S01]  /*04f0*/  LDG.E R6, desc[UR16][R8.64+0x8] ;  /* 0x0000081008067981 */ /* 0x000e62000c1e1900 */
[----:B------:R-:W-:-:S05]  /*0500*/  MOV R13, 0x4 ;  /* 0x00000004000d7802 */ /* 0x000fca0000000f00 */
[----:B------:R-:W-:-:S04]  /*0510*/  IMAD.WIDE R12, R4, R13, UR14 ;  /* 0x0000000e040c7e25 */ /* 0x000fc8000f8e020d */
[----:B-1----:R-:W-:-:S05]  /*0520*/  FFMA R19, R6, R14, R21 ;  /* 0x0000000e06137223 */ /* 0x002fca0000000015 */
[----:B------:R0:W-:Y:S04]  /*0530*/  STG.E desc[UR16][R2.64], R19 ;  /* 0x0000001302007986 */ /* 0x0001e8000c101910 */
[----:B------:R-:W2:Y:S04]  /*0540*/  LDG.E R12, desc[UR16][R12.64] ;  /* 0x000000100c0c7981 */ /* 0x000ea8000c1e1900 */
[----:B------:R-:W2:Y:S01]  /*0550*/  LDG.E R6, desc[UR16][R8.64+0xc] ;  /* 0x00000c1008067981 */ /* 0x000ea2000c1e1900 */
[----:B------:R-:W-:Y:S01]  /*0560*/  UIADD3 UR4, UPT, UPT, UR4, 0x8, URZ ;  /* 0x0000000804047890 */ /* 0x000fe2000fffe0ff */
[----:B------:R-:W-:-:S03]  /*0570*/  MOV R11, UR18 ;  /* 0x00000012000b7c02 */ /* 0x000fc60008000f00 */
[----:B------:R-:W-:Y:S01]  /*0580*/  UISETP.NE.AND UP0, UPT, UR4, URZ, UPT ;  /* 0x000000ff0400728c */ /* 0x000fe2000bf05270 */
[----:B------:R-:W-:Y:S01]  /*0590*/  LEA R4, R11, R4, 0x3 ;  /* 0x000000040b047211 */ /* 0x000fe200078e18ff */
[----:B--2---:R-:W-:Y:S01]  /*05a0*/  FFMA R7, R6, R12, R19 ;  /* 0x0000000c06077223 */ /* 0x004fe20000000013 */
[----:B------:R-:W-:-:S04]  /*05b0*/  IADD3 R6, P0, PT, R8, 0x20, RZ ;  /* 0x0000002008067810 */ /* 0x000fc80007f1e0ff */
[----:B------:R0:W-:Y:S01]  /*05c0*/  STG.E desc[UR16][R2.64], R7 ;  /* 0x0000000702007986 */ /* 0x0001e2000c101910 */
[----:B------:R-:W-:Y:S01]  /*05d0*/  IADD3.X R9, PT, PT, RZ, R9, RZ, P0, !PT ;  /* 0x00000009ff097210 */ /* 0x000fe200007fe4ff */
[----:B------:R-:W-:Y:S07]  /*05e0*/  BRA.U UP0, `(.L_x_15) ;  /* 0xfffffffd00147547 */ /* 0x000fee000b83ffff */
[----:B------:R-:W-:-:S06]  /*05f0*/  ULOP3.LUT UR4, UR18, 0x7ffffff8, URZ, 0xc0, !UPT ;  /* 0x7ffffff812047892 */ /* 0x000fcc000f8ec0ff */
[----:B------:R-:W-:-:S07]  /*0600*/  MOV R4, UR4 ;  /* 0x0000000400047c02 */ /* 0x000fce0008000f00 */
.L_x_14:
[----:B------:R-:W-:-:S06]  /*0610*/  ULOP3.LUT UR4, UR18, 0x7, URZ, 0xc0, !UPT ;  /* 0x0000000712047892 */ /* 0x000fcc000f8ec0ff */
[----:B------:R-:W-:-:S13]  /*0620*/  ISETP.NE.AND P0, PT, RZ, UR4, PT ;  /* 0x00000004ff007c0c */ /* 0x000fda000bf05270 */
[----:B------:R-:W-:Y:S05]  /*0630*/  @!P0 EXIT ;  /* 0x000000000000894d */ /* 0x000fea0003800000 */
[----:B------:R-:W-:Y:S02]  /*0640*/  UISETP.GE.U32.AND UP0, UPT, UR4, 0x4, UPT ;  /* 0x000000040400788c */ /* 0x000fe4000bf06070 */
[----:B------:R-:W-:-:S07]  /*0650*/  ULOP3.LUT UR4, UR18, 0x3, URZ, 0xc0, !UPT ;  /* 0x0000000312047892 */ /* 0x000fce000f8ec0ff */
[----:B------:R-:W-:Y:S05]  /*0660*/  BRA.U !UP0, `(.L_x_16) ;  /* 0x0000000108887547 */ /* 0x000fea000b800000 */
[----:B------:R-:W1:Y:S01]  /*0670*/  LDC.64 R10, c[0x0][0x380] ;  /* 0x0000e000ff0a7b82 */ /* 0x000e620000000a00 */
[----:B------:R-:W-:Y:S01]  /*0680*/  IADD3 R9, PT, PT, R5, R4, RZ ;  /* 0x0000000405097210 */ /* 0x000fe20007ffe0ff */
[----:B------:R-:W-:Y:S01]  /*0690*/  IMAD R15, R4, UR18, R0 ;  /* 0x00000012040f7c24 */ /* 0x000fe2000f8e0200 */
[----:B------:R-:W2:Y:S05]  /*06a0*/  LDCU.64 UR6, c[0x0][0x380] ;  /* 0x00007000ff0677ac */ /* 0x000eaa0008000a00 */
[----:B------:R-:W3:Y:S01]  /*06b0*/  LDC.64 R12, c[0x0][0x388] ;  /* 0x0000e200ff0c7b82 */ /* 0x000ee20000000a00 */
[----:B-1----:R-:W-:-:S06]  /*06c0*/  IMAD.WIDE.U32 R10, R9, 0x4, R10 ;  /* 0x00000004090a7825 */ /* 0x002fcc00078e000a */
[----:B------:R-:W4:Y:S01]  /*06d0*/  LDG.E R10, desc[UR16][R10.64] ;  /* 0x000000100a0a7981 */ /* 0x000f22000c1e1900 */
[----:B---3--:R-:W-:-:S05]  /*06e0*/  IMAD.WIDE R12, R15, 0x4, R12 ;  /* 0x000000040f0c7825 */ /* 0x008fca00078e020c */
[----:B------:R-:W4:Y:S01]  /*06f0*/  LDG.E R6, desc[UR16][R12.64] ;  /* 0x000000100c067981 */ /* 0x000f22000c1e1900 */
[----:B------:R-:W-:Y:S02]  /*0700*/  IADD3 R9, P0, PT, R5, R4, RZ ;  /* 0x0000000405097210 */ /* 0x000fe40007f1e0ff */
[----:B0-----:R-:W-:Y:S02]  /*0710*/  MOV R17, UR18 ;  /* 0x0000001200117c02 */ /* 0x001fe40008000f00 */
[----:B------:R-:W-:Y:S02]  /*0720*/  IADD3.X R14, PT, PT, RZ, RZ, RZ, P0, !PT ;  /* 0x000000ffff0e7210 */ /* 0x000fe400007fe4ff */
[----:B--2---:R-:W-:-:S04]  /*0730*/  LEA R8, P0, R9, UR6, 0x2 ;  /* 0x0000000609087c11 */ /* 0x004fc8000f8010ff */
[----:B------:R-:W-:Y:S01]  /*0740*/  LEA.HI.X R9, R9, UR7, R14, 0x2, P0 ;  /* 0x0000000709097c11 */ /* 0x000fe200080f140e */
[----:B----45:R-:W-:Y:S01]  /*0750*/  FFMA R15, R10, R6, R7 ;  /* 0x000000060a0f7223 */ /* 0x030fe20000000007 */
[----:B------:R-:W-:-:S04]  /*0760*/  IMAD.WIDE.U32 R6, R17, 0x4, R12 ;  /* 0x0000000411067825 */ /* 0x000fc800078e000c */
[----:B------:R1:W-:Y:S04]  /*0770*/  STG.E desc[UR16][R2.64], R15 ;  /* 0x0000000f02007986 */ /* 0x0003e8000c101910 */
[----:B------:R-:W2:Y:S04]  /*0780*/  LDG.E R11, desc[UR16][R6.64] ;  /* 0x00000010060b7981 */ /* 0x000ea8000c1e1900 */
[----:B------:R-:W2:Y:S01]  /*0790*/  LDG.E R10, desc[UR16][R8.64+0x4] ;  /* 0x00000410080a7981 */ /* 0x000ea2000c1e1900 */
[----:B------:R-:W-:Y:S01]  /*07a0*/  MOV R13, UR18 ;  /* 0x00000012000d7c02 */ /* 0x000fe20008000f00 */
[----:B--2---:R-:W-:-:S04]  /*07b0*/  FFMA R17, R10, R11, R15 ;  /* 0x0000000b0a117223 */ /* 0x004fc8000000000f */
[----:B------:R-:W-:Y:S01]  /*07c0*/  IMAD.WIDE.U32 R10, R13, 0x4, R6 ;  /* 0x000000040d0a7825 */ /* 0x000fe200078e0006 */
        /* <DEDUP_REMOVED lines=9> */
[----:B------:R-:W-:Y:S01]  /*0860*/  IADD3 R4, PT, PT, R4, 0x4, RZ ;  /* 0x0000000404047810 */ /* 0x000fe20007ffe0ff */
[----:B--2---:R-:W-:-:S05]  /*0870*/  FFMA R7, R6, R12, R19 ;  /* 0x0000000c06077223 */ /* 0x004fca0000000013 */
[----:B------:R1:W-:Y:S02]  /*0880*/  STG.E desc[UR16][R2.64], R7 ;  /* 0x0000000702007986 */ /* 0x0003e4000c101910 */
.L_x_16:
[----:B------:R-:W-:-:S13]  /*0890*/  ISETP.NE.AND P0, PT, RZ, UR4, PT ;  /* 0x00000004ff007c0c */ /* 0x000fda000bf05270 */
[----:B------:R-:W-:Y:S05]  /*08a0*/  @!P0 EXIT ;  /* 0x000000000000894d */ /* 0x000fea0003800000 */
[----:B------:R-:W-:-:S09]  /*08b0*/  UISETP.NE.AND UP0, UPT, UR4, 0x1, UPT ;  /* 0x000000010400788c */ /* 0x000fd2000bf05270 */
[----:B------:R-:W-:Y:S05]  /*08c0*/  BRA.U !UP0, `(.L_x_17) ;  /* 0x0000000108587547 */ /* 0x000fea000b800000 */
[----:B------:R-:W2:Y:S01]  /*08d0*/  LDC.64 R8, c[0x0][0x380] ;  /* 0x0000e000ff087b82 */ /* 0x000ea20000000a00 */
[----:B------:R-:W-:Y:S01]  /*08e0*/  IADD3 R11, PT, PT, R5, R4, RZ ;  /* 0x00000004050b7210 */ /* 0x000fe20007ffe0ff */
[----:B-1----:R-:W-:Y:S01]  /*08f0*/  IMAD R15, R4, UR18, R0 ;  /* 0x00000012040f7c24 */ /* 0x002fe2000f8e0200 */
[----:B------:R-:W1:Y:S05]  /*0900*/  LDCU.64 UR4, c[0x0][0x380] ;  /* 0x00007000ff0477ac */ /* 0x000e6a0008000a00 */
[----:B------:R-:W3:Y:S01]  /*0910*/  LDC.64 R12, c[0x0][0x388] ;  /* 0x0000e200ff0c7b82 */ /* 0x000ee20000000a00 */
[----:B--2---:R-:W-:-:S06]  /*0920*/  IMAD.WIDE.U32 R10, R11, 0x4, R8 ;  /* 0x000000040b0a7825 */ /* 0x004fcc00078e0008 */
[----:B------:R-:W0:Y:S01]  /*0930*/  LDG.E R10, desc[UR16][R10.64] ;  /* 0x000000100a0a7981 */ /* 0x000e22000c1e1900 */
[----:B---3--:R-:W-:-:S05]  /*0940*/  IMAD.WIDE R12, R15, 0x4, R12 ;  /* 0x000000040f0c7825 */ /* 0x008fca00078e020c */
[----:B------:R-:W0:Y:S01]  /*0950*/  LDG.E R6, desc[UR16][R12.64] ;  /* 0x000000100c067981 */ /* 0x000e22000c1e1900 */
[----:B------:R-:W-:Y:S02]  /*0960*/  IADD3 R9, P0, PT, R5, R4, RZ ;  /* 0x0000000405097210 */ /* 0x000fe40007f1e0ff */
[----:B------:R-:W-:Y:S02]  /*0970*/  MOV R15, UR18 ;  /* 0x00000012000f7c02 */ /* 0x000fe40008000f00 */
[----:B------:R-:W-:Y:S02]  /*0980*/  IADD3.X R14, PT, PT, RZ, RZ, RZ, P0, !PT ;  /* 0x000000ffff0e7210 */ /* 0x000fe400007fe4ff */
[----:B-1----:R-:W-:-:S04]  /*0990*/  LEA R8, P0, R9, UR4, 0x2 ;  /* 0x0000000409087c11 */ /* 0x002fc8000f8010ff */
[----:B------:R-:W-:Y:S01]  /*09a0*/  LEA.HI.X R9, R9, UR5, R14, 0x2, P0 ;  /* 0x0000000509097c11 */ /* 0x000fe200080f140e */
[----:B------:R-:W-:-:S04]  /*09b0*/  IMAD.WIDE.U32 R14, R15, 0x4, R12 ;  /* 0x000000040f0e7825 */ /* 0x000fc800078e000c */
[----:B0----5:R-:W-:-:S05]  /*09c0*/  FFMA R17, R10, R6, R7 ;  /* 0x000000060a117223 */ /* 0x021fca0000000007 */
[----:B------:R2:W-:Y:S04]  /*09d0*/  STG.E desc[UR16][R2.64], R17 ;  /* 0x0000001102007986 */ /* 0x0005e8000c101910 */
[----:B------:R-:W3:Y:S04]  /*09e0*/  LDG.E R14, desc[UR16][R14.64] ;  /* 0x000000100e0e7981 */ /* 0x000ee8000c1e1900 */
[----:B------:R-:W3:Y:S01]  /*09f0*/  LDG.E R8, desc[UR16][R8.64+0x4] ;  /* 0x0000041008087981 */ /* 0x000ee2000c1e1900 */
[----:B------:R-:W-:Y:S01]  /*0a00*/  IADD3 R4, PT, PT, R4, 0x2, RZ ;  /* 0x0000000204047810 */ /* 0x000fe20007ffe0ff */
[----:B---3--:R-:W-:-:S05]  /*0a10*/  FFMA R7, R8, R14, R17 ;  /* 0x0000000e08077223 */ /* 0x008fca0000000011 */
[----:B------:R2:W-:Y:S02]  /*0a20*/  STG.E desc[UR16][R2.64], R7 ;  /* 0x0000000702007986 */ /* 0x0005e4000c101910 */
.L_x_17:
[----:B------:R-:W-:-:S04]  /*0a30*/  ULOP3.LUT UR4, UR18, 0x1, URZ, 0xc0, !UPT ;  /* 0x0000000112047892 */ /* 0x000fc8000f8ec0ff */
[----:B------:R-:W-:-:S06]  /*0a40*/  UISETP.NE.U32.AND UP0, UPT, UR4, 0x1, UPT ;  /* 0x000000010400788c */ /* 0x000fcc000bf05070 */
[----:B------:R-:W-:-:S13]  /*0a50*/  PLOP3.LUT P0, PT, PT, PT, UP0, 0x80, 0x8 ;  /* 0x000000000008781c */ /* 0x000fda0003f0f008 */
[----:B------:R-:W-:Y:S05]  /*0a60*/  @P0 EXIT ;  /* 0x000000000000094d */ /* 0x000fea0003800000 */
[----:B------:R-:W3:Y:S01]  /*0a70*/  LDC.64 R8, c[0x0][0x380] ;  /* 0x0000e000ff087b82 */ /* 0x000ee20000000a00 */
[----:B------:R-:W-:Y:S01]  /*0a80*/  IADD3 R5, PT, PT, R5, R4, RZ ;  /* 0x0000000405057210 */ /* 0x000fe20007ffe0ff */
[----:B------:R-:W-:-:S06]  /*0a90*/  IMAD R13, R4, UR18, R0 ;  /* 0x00000012040d7c24 */ /* 0x000fcc000f8e0200 */
[----:B------:R-:W4:Y:S01]  /*0aa0*/  LDC.64 R10, c[0x0][0x388] ;  /* 0x0000e200ff0a7b82 */ /* 0x000f220000000a00 */
[----:B---3--:R-:W-:-:S06]  /*0ab0*/  IMAD.WIDE.U32 R4, R5, 0x4, R8 ;  /* 0x0000000405047825 */ /* 0x008fcc00078e0008 */
[----:B------:R-:W0:Y:S01]  /*0ac0*/  LDG.E R4, desc[UR16][R4.64] ;  /* 0x0000001004047981 */ /* 0x000e22000c1e1900 */
[----:B----4-:R-:W-:-:S06]  /*0ad0*/  IMAD.WIDE R8, R13, 0x4, R10 ;  /* 0x000000040d087825 */ /* 0x010fcc00078e020a */
[----:B------:R-:W0:Y:S02]  /*0ae0*/  LDG.E R8, desc[UR16][R8.64] ;  /* 0x0000001008087981 */ /* 0x000e24000c1e1900 */
[----:B012--5:R-:W-:-:S05]  /*0af0*/  FFMA R7, R4, R8, R7 ;  /* 0x0000000804077223 */ /* 0x027fca0000000007 */
[----:B------:R-:W-:Y:S01]  /*0b00*/  STG.E desc[UR16][R2.64], R7 ;  /* 0x0000000702007986 */ /* 0x000fe2000c101910 */
[----:B------:R-:W-:Y:S05]  /*0b10*/  EXIT ;  /* 0x000000000000794d */ /* 0x000fea0003800000 */
.L_x_18:
        /* <DEDUP_REMOVED lines=14> */
.L_x_22:


//--------------------- .nv.shared.reserved.0     --------------------------
	.section	.nv.shared.reserved.0,"aw",@nobits
	.weak		__nv_reservedSMEM_offset_0_alias
	.size		__nv_reservedSMEM_offset_0_alias, 0, 64
	.other		__nv_reservedSMEM_offset_0_alias,@"STO_CUDA_RESERVED_SHARED STV_DEFAULT"
__nv_reservedSMEM_offset_0_alias:
	.zero		0
	.zero		64


//--------------------- .nv.constant0._Z17sparceMatrixMult3PKiS0_PKfS2_Pfi --------------------------
	.section	.nv.constant0._Z17sparceMatrixMult3PKiS0_PKfS2_Pfi,"a",@progbits
	.sectionflags	@""
	.align	4
.nv.constant0._Z17sparceMatrixMult3PKiS0_PKfS2_Pfi:
	.zero		940


//--------------------- .nv.constant0._Z17sparceMatrixMult2PKiS0_PKfS2_Pfi --------------------------
	.section	.nv.constant0._Z17sparceMatrixMult2PKiS0_PKfS2_Pfi,"a",@progbits
	.sectionflags	@""
	.align	4
.nv.constant0._Z17sparceMatrixMult2PKiS0_PKfS2_Pfi:
	.zero		940


//--------------------- .nv.constant0._Z17sparceMatrixMult1PKiS0_PKfS2_Pfi --------------------------
	.section	.nv.constant0._Z17sparceMatrixMult1PKiS0_PKfS2_Pfi,"a",@progbits
	.sectionflags	@""
	.align	4
.nv.constant0._Z17sparceMatrixMult1PKiS0_PKfS2_Pfi:
	.zero		940


//--------------------- .nv.constant0._Z14denseMatrixMulPKfS0_Pfi --------------------------
	.section	.nv.constant0._Z14denseMatrixMulPKfS0_Pfi,"a",@progbits
	.sectionflags	@""
	.align	4
.nv.constant0._Z14denseMatrixMulPKfS0_Pfi:
	.zero		924


//--------------------- SYMBOLS --------------------------

	.type		.nv.reservedSmem.offset0,@object
	.size		.nv.reservedSmem.offset0,0x4
